//
// Generated by NVIDIA NVVM Compiler
//
// Compiler Build ID: CL-36424714
// Cuda compilation tools, release 13.0, V13.0.88
// Based on NVVM 20.0.0
//

.version 9.0
.target sm_100
.address_size 64

	// .globl	_Z10TestKernelPdS_S_S_S_S_S_S_iddd

.visible .entry _Z10TestKernelPdS_S_S_S_S_S_S_iddd(
	.param .u64 .ptr .align 1 _Z10TestKernelPdS_S_S_S_S_S_S_iddd_param_0,
	.param .u64 .ptr .align 1 _Z10TestKernelPdS_S_S_S_S_S_S_iddd_param_1,
	.param .u64 .ptr .align 1 _Z10TestKernelPdS_S_S_S_S_S_S_iddd_param_2,
	.param .u64 .ptr .align 1 _Z10TestKernelPdS_S_S_S_S_S_S_iddd_param_3,
	.param .u64 .ptr .align 1 _Z10TestKernelPdS_S_S_S_S_S_S_iddd_param_4,
	.param .u64 .ptr .align 1 _Z10TestKernelPdS_S_S_S_S_S_S_iddd_param_5,
	.param .u64 .ptr .align 1 _Z10TestKernelPdS_S_S_S_S_S_S_iddd_param_6,
	.param .u64 .ptr .align 1 _Z10TestKernelPdS_S_S_S_S_S_S_iddd_param_7,
	.param .u32 _Z10TestKernelPdS_S_S_S_S_S_S_iddd_param_8,
	.param .f64 _Z10TestKernelPdS_S_S_S_S_S_S_iddd_param_9,
	.param .f64 _Z10TestKernelPdS_S_S_S_S_S_S_iddd_param_10,
	.param .f64 _Z10TestKernelPdS_S_S_S_S_S_S_iddd_param_11
)
{
	.reg .pred 	%p<73>;
	.reg .b32 	%r<109>;
	.reg .b32 	%f<416>;
	.reg .b64 	%rd<51>;
	.reg .b64 	%fd<204>;

	ld.param.u64 	%rd15, [_Z10TestKernelPdS_S_S_S_S_S_S_iddd_param_0];
	ld.param.u64 	%rd10, [_Z10TestKernelPdS_S_S_S_S_S_S_iddd_param_1];
	ld.param.u64 	%rd12, [_Z10TestKernelPdS_S_S_S_S_S_S_iddd_param_3];
	ld.param.u64 	%rd16, [_Z10TestKernelPdS_S_S_S_S_S_S_iddd_param_4];
	ld.param.u64 	%rd17, [_Z10TestKernelPdS_S_S_S_S_S_S_iddd_param_5];
	ld.param.u64 	%rd13, [_Z10TestKernelPdS_S_S_S_S_S_S_iddd_param_6];
	ld.param.u64 	%rd14, [_Z10TestKernelPdS_S_S_S_S_S_S_iddd_param_7];
	ld.param.u32 	%r20, [_Z10TestKernelPdS_S_S_S_S_S_S_iddd_param_8];
	ld.param.f64 	%fd34, [_Z10TestKernelPdS_S_S_S_S_S_S_iddd_param_9];
	ld.param.f64 	%fd35, [_Z10TestKernelPdS_S_S_S_S_S_S_iddd_param_10];
	ld.param.f64 	%fd36, [_Z10TestKernelPdS_S_S_S_S_S_S_iddd_param_11];
	cvta.to.global.u64 	%rd1, %rd17;
	cvta.to.global.u64 	%rd2, %rd16;
	cvta.to.global.u64 	%rd18, %rd15;
	mov.u32 	%r21, %ctaid.x;
	mov.u32 	%r22, %ntid.x;
	mov.u32 	%r23, %tid.x;
	mad.lo.s32 	%r1, %r21, %r22, %r23;
	mov.u32 	%r24, %ctaid.y;
	mov.u32 	%r25, %ntid.y;
	mov.u32 	%r26, %tid.y;
	mad.lo.s32 	%r2, %r24, %r25, %r26;
	mul.wide.s32 	%rd19, %r1, 8;
	add.s64 	%rd3, %rd18, %rd19;
	ld.global.f64 	%fd37, [%rd3];
	mul.wide.u32 	%rd20, %r2, 8;
	add.s64 	%rd4, %rd18, %rd20;
	ld.global.f64 	%fd38, [%rd4];
	sub.f64 	%fd1, %fd37, %fd38;
	cvt.rn.f32.f64 	%f1, %fd1;
	abs.f32 	%f2, %f1;
	setp.lt.f32 	%p1, %f2, 0f00800000;
	mul.f32 	%f41, %f2, 0f4B800000;
	selp.f32 	%f42, %f41, %f2, %p1;
	selp.f32 	%f43, 0fC1C00000, 0f00000000, %p1;
	mov.b32 	%r27, %f42;
	add.s32 	%r28, %r27, -1060439283;
	and.b32  	%r29, %r28, -8388608;
	sub.s32 	%r30, %r27, %r29;
	mov.b32 	%f44, %r30;
	cvt.rn.f32.s32 	%f45, %r29;
	fma.rn.f32 	%f46, %f45, 0f34000000, %f43;
	add.f32 	%f47, %f44, 0fBF800000;
	add.f32 	%f48, %f44, 0f3F800000;
	rcp.approx.ftz.f32 	%f49, %f48;
	add.f32 	%f50, %f47, %f47;
	mul.f32 	%f51, %f50, %f49;
	mul.f32 	%f52, %f51, %f51;
	sub.f32 	%f53, %f47, %f51;
	add.f32 	%f54, %f53, %f53;
	neg.f32 	%f55, %f51;
	fma.rn.f32 	%f56, %f55, %f47, %f54;
	mul.rn.f32 	%f57, %f49, %f56;
	fma.rn.f32 	%f58, %f52, 0f3A2C32E4, 0f3B52E7DB;
	fma.rn.f32 	%f59, %f58, %f52, 0f3C93BB73;
	fma.rn.f32 	%f60, %f59, %f52, 0f3DF6384F;
	mul.rn.f32 	%f61, %f60, %f52;
	fma.rn.f32 	%f62, %f51, 0f3FB8AA3B, %f46;
	sub.f32 	%f63, %f46, %f62;
	fma.rn.f32 	%f64, %f51, 0f3FB8AA3B, %f63;
	fma.rn.f32 	%f65, %f57, 0f3FB8AA3B, %f64;
	fma.rn.f32 	%f66, %f51, 0f32A55E34, %f65;
	mul.f32 	%f67, %f61, 0f40400000;
	fma.rn.f32 	%f68, %f67, %f57, %f66;
	fma.rn.f32 	%f69, %f61, %f51, %f68;
	add.rn.f32 	%f70, %f62, %f69;
	neg.f32 	%f71, %f62;
	add.rn.f32 	%f72, %f70, %f71;
	neg.f32 	%f73, %f72;
	add.rn.f32 	%f74, %f69, %f73;
	mov.f32 	%f75, 0f40000000;
	mul.rn.f32 	%f76, %f70, %f75;
	neg.f32 	%f77, %f76;
	fma.rn.f32 	%f78, %f70, 0f40000000, %f77;
	fma.rn.f32 	%f79, %f74, 0f40000000, %f78;
	cvt.rni.f32.f32 	%f80, %f76;
	sub.f32 	%f81, %f76, %f80;
	add.f32 	%f82, %f81, %f79;
	fma.rn.f32 	%f83, %f82, 0f391FCB8E, 0f3AAF85ED;
	fma.rn.f32 	%f84, %f83, %f82, 0f3C1D9856;
	fma.rn.f32 	%f85, %f84, %f82, 0f3D6357BB;
	fma.rn.f32 	%f86, %f85, %f82, 0f3E75FDEC;
	fma.rn.f32 	%f87, %f86, %f82, 0f3F317218;
	fma.rn.f32 	%f88, %f87, %f82, 0f3F800000;
	cvt.rzi.s32.f32 	%r31, %f80;
	setp.gt.f32 	%p2, %f80, 0f00000000;
	selp.b32 	%r32, 0, -2097152000, %p2;
	add.s32 	%r33, %r32, 2130706432;
	mov.b32 	%f89, %r33;
	mul.f32 	%f90, %f88, %f89;
	shl.b32 	%r34, %r31, 23;
	sub.s32 	%r35, %r34, %r32;
	mov.b32 	%f91, %r35;
	mul.f32 	%f92, %f90, %f91;
	abs.f32 	%f93, %f76;
	setp.gt.f32 	%p3, %f93, 0f43180000;
	setp.lt.f32 	%p4, %f76, 0f00000000;
	selp.f32 	%f94, 0f00000000, 0f7F800000, %p4;
	selp.f32 	%f3, %f94, %f92, %p3;
	setp.eq.f32 	%p5, %f1, 0f3F800000;
	mov.f32 	%f409, 0f3F800000;
	@%p5 bra 	$L__BB0_5;
	setp.num.f32 	%p6, %f2, %f2;
	@%p6 bra 	$L__BB0_3;
	mov.f32 	%f96, 0f40000000;
	add.rn.f32 	%f409, %f1, %f96;
	bra.uni 	$L__BB0_5;
$L__BB0_3:
	setp.neu.f32 	%p7, %f1, 0f00000000;
	setp.neu.f32 	%p8, %f2, 0f7F800000;
	and.pred  	%p9, %p7, %p8;
	mov.f32 	%f409, %f3;
	@%p9 bra 	$L__BB0_5;
	add.f32 	%f95, %f1, %f1;
	mov.b32 	%r36, %f95;
	and.b32  	%r37, %r36, 2147483647;
	mov.b32 	%f409, %r37;
$L__BB0_5:
	cvta.to.global.u64 	%rd21, %rd10;
	mul.wide.s32 	%rd22, %r1, 8;
	add.s64 	%rd5, %rd21, %rd22;
	ld.global.f64 	%fd39, [%rd5];
	mul.wide.u32 	%rd23, %r2, 8;
	add.s64 	%rd6, %rd21, %rd23;
	ld.global.f64 	%fd40, [%rd6];
	sub.f64 	%fd2, %fd39, %fd40;
	cvt.rn.f32.f64 	%f7, %fd2;
	abs.f32 	%f8, %f7;
	setp.eq.f32 	%p10, %f7, 0f3F800000;
	mov.f32 	%f410, 0f3F800000;
	@%p10 bra 	$L__BB0_10;
	setp.num.f32 	%p11, %f8, %f8;
	@%p11 bra 	$L__BB0_8;
	mov.f32 	%f153, 0f40000000;
	add.rn.f32 	%f410, %f7, %f153;
	bra.uni 	$L__BB0_10;
$L__BB0_8:
	setp.lt.f32 	%p12, %f8, 0f00800000;
	mul.f32 	%f98, %f8, 0f4B800000;
	selp.f32 	%f99, %f98, %f8, %p12;
	mov.b32 	%r38, %f99;
	add.s32 	%r39, %r38, -1060439283;
	and.b32  	%r40, %r39, -8388608;
	sub.s32 	%r41, %r38, %r40;
	mov.b32 	%f100, %r41;
	cvt.rn.f32.s32 	%f101, %r40;
	selp.f32 	%f102, 0fC1C00000, 0f00000000, %p12;
	fma.rn.f32 	%f103, %f101, 0f34000000, %f102;
	add.f32 	%f104, %f100, 0fBF800000;
	add.f32 	%f105, %f100, 0f3F800000;
	rcp.approx.ftz.f32 	%f106, %f105;
	add.f32 	%f107, %f104, %f104;
	mul.f32 	%f108, %f107, %f106;
	mul.f32 	%f109, %f108, %f108;
	neg.f32 	%f110, %f108;
	sub.f32 	%f111, %f104, %f108;
	add.f32 	%f112, %f111, %f111;
	fma.rn.f32 	%f113, %f110, %f104, %f112;
	mul.rn.f32 	%f114, %f106, %f113;
	fma.rn.f32 	%f115, %f109, 0f3A2C32E4, 0f3B52E7DB;
	fma.rn.f32 	%f116, %f115, %f109, 0f3C93BB73;
	fma.rn.f32 	%f117, %f116, %f109, 0f3DF6384F;
	mul.rn.f32 	%f118, %f117, %f109;
	fma.rn.f32 	%f119, %f108, 0f3FB8AA3B, %f103;
	mul.f32 	%f120, %f118, 0f40400000;
	sub.f32 	%f121, %f103, %f119;
	fma.rn.f32 	%f122, %f108, 0f3FB8AA3B, %f121;
	fma.rn.f32 	%f123, %f114, 0f3FB8AA3B, %f122;
	fma.rn.f32 	%f124, %f108, 0f32A55E34, %f123;
	fma.rn.f32 	%f125, %f120, %f114, %f124;
	fma.rn.f32 	%f126, %f118, %f108, %f125;
	add.rn.f32 	%f127, %f119, %f126;
	mov.f32 	%f128, 0f40000000;
	mul.rn.f32 	%f129, %f127, %f128;
	cvt.rni.f32.f32 	%f130, %f129;
	sub.f32 	%f131, %f129, %f130;
	neg.f32 	%f132, %f129;
	fma.rn.f32 	%f133, %f127, 0f40000000, %f132;
	neg.f32 	%f134, %f119;
	add.rn.f32 	%f135, %f127, %f134;
	neg.f32 	%f136, %f135;
	add.rn.f32 	%f137, %f126, %f136;
	fma.rn.f32 	%f138, %f137, 0f40000000, %f133;
	add.f32 	%f139, %f131, %f138;
	setp.gt.f32 	%p13, %f130, 0f00000000;
	selp.b32 	%r42, 0, -2097152000, %p13;
	setp.neu.f32 	%p14, %f7, 0f00000000;
	setp.neu.f32 	%p15, %f8, 0f7F800000;
	setp.lt.f32 	%p16, %f129, 0f00000000;
	selp.f32 	%f140, 0f00000000, 0f7F800000, %p16;
	abs.f32 	%f141, %f129;
	setp.gt.f32 	%p17, %f141, 0f43180000;
	cvt.rzi.s32.f32 	%r43, %f130;
	shl.b32 	%r44, %r43, 23;
	sub.s32 	%r45, %r44, %r42;
	mov.b32 	%f142, %r45;
	add.s32 	%r46, %r42, 2130706432;
	mov.b32 	%f143, %r46;
	fma.rn.f32 	%f144, %f139, 0f391FCB8E, 0f3AAF85ED;
	fma.rn.f32 	%f145, %f144, %f139, 0f3C1D9856;
	fma.rn.f32 	%f146, %f145, %f139, 0f3D6357BB;
	fma.rn.f32 	%f147, %f146, %f139, 0f3E75FDEC;
	fma.rn.f32 	%f148, %f147, %f139, 0f3F317218;
	fma.rn.f32 	%f149, %f148, %f139, 0f3F800000;
	mul.f32 	%f150, %f149, %f143;
	mul.f32 	%f151, %f150, %f142;
	selp.f32 	%f410, %f140, %f151, %p17;
	and.pred  	%p18, %p14, %p15;
	@%p18 bra 	$L__BB0_10;
	add.f32 	%f152, %f7, %f7;
	mov.b32 	%r47, %f152;
	and.b32  	%r48, %r47, 2147483647;
	mov.b32 	%f410, %r48;
$L__BB0_10:
	add.f32 	%f155, %f409, %f410;
	sqrt.rn.f32 	%f13, %f155;
	abs.f32 	%f14, %f13;
	setp.eq.f32 	%p19, %f13, 0f3F800000;
	mov.f32 	%f411, 0f3F800000;
	@%p19 bra 	$L__BB0_15;
	setp.num.f32 	%p20, %f14, %f14;
	@%p20 bra 	$L__BB0_13;
	mov.f32 	%f211, 0f40000000;
	add.rn.f32 	%f411, %f13, %f211;
	bra.uni 	$L__BB0_15;
$L__BB0_13:
	setp.lt.f32 	%p21, %f14, 0f00800000;
	mul.f32 	%f156, %f14, 0f4B800000;
	selp.f32 	%f157, %f156, %f14, %p21;
	mov.b32 	%r49, %f157;
	add.s32 	%r50, %r49, -1060439283;
	and.b32  	%r51, %r50, -8388608;
	sub.s32 	%r52, %r49, %r51;
	mov.b32 	%f158, %r52;
	cvt.rn.f32.s32 	%f159, %r51;
	selp.f32 	%f160, 0fC1C00000, 0f00000000, %p21;
	fma.rn.f32 	%f161, %f159, 0f34000000, %f160;
	add.f32 	%f162, %f158, 0fBF800000;
	add.f32 	%f163, %f158, 0f3F800000;
	rcp.approx.ftz.f32 	%f164, %f163;
	add.f32 	%f165, %f162, %f162;
	mul.f32 	%f166, %f165, %f164;
	mul.f32 	%f167, %f166, %f166;
	neg.f32 	%f168, %f166;
	sub.f32 	%f169, %f162, %f166;
	add.f32 	%f170, %f169, %f169;
	fma.rn.f32 	%f171, %f168, %f162, %f170;
	mul.rn.f32 	%f172, %f164, %f171;
	fma.rn.f32 	%f173, %f167, 0f3A2C32E4, 0f3B52E7DB;
	fma.rn.f32 	%f174, %f173, %f167, 0f3C93BB73;
	fma.rn.f32 	%f175, %f174, %f167, 0f3DF6384F;
	mul.rn.f32 	%f176, %f175, %f167;
	fma.rn.f32 	%f177, %f166, 0f3FB8AA3B, %f161;
	mul.f32 	%f178, %f176, 0f40400000;
	sub.f32 	%f179, %f161, %f177;
	fma.rn.f32 	%f180, %f166, 0f3FB8AA3B, %f179;
	fma.rn.f32 	%f181, %f172, 0f3FB8AA3B, %f180;
	fma.rn.f32 	%f182, %f166, 0f32A55E34, %f181;
	fma.rn.f32 	%f183, %f178, %f172, %f182;
	fma.rn.f32 	%f184, %f176, %f166, %f183;
	add.rn.f32 	%f185, %f177, %f184;
	mov.f32 	%f186, 0f40000000;
	mul.rn.f32 	%f187, %f185, %f186;
	cvt.rni.f32.f32 	%f188, %f187;
	sub.f32 	%f189, %f187, %f188;
	neg.f32 	%f190, %f187;
	fma.rn.f32 	%f191, %f185, 0f40000000, %f190;
	neg.f32 	%f192, %f177;
	add.rn.f32 	%f193, %f185, %f192;
	neg.f32 	%f194, %f193;
	add.rn.f32 	%f195, %f184, %f194;
	fma.rn.f32 	%f196, %f195, 0f40000000, %f191;
	add.f32 	%f197, %f189, %f196;
	setp.gt.f32 	%p22, %f188, 0f00000000;
	selp.b32 	%r53, 0, -2097152000, %p22;
	setp.neu.f32 	%p23, %f13, 0f00000000;
	setp.neu.f32 	%p24, %f14, 0f7F800000;
	setp.lt.f32 	%p25, %f187, 0f00000000;
	selp.f32 	%f198, 0f00000000, 0f7F800000, %p25;
	abs.f32 	%f199, %f187;
	setp.gt.f32 	%p26, %f199, 0f43180000;
	cvt.rzi.s32.f32 	%r54, %f188;
	shl.b32 	%r55, %r54, 23;
	sub.s32 	%r56, %r55, %r53;
	mov.b32 	%f200, %r56;
	add.s32 	%r57, %r53, 2130706432;
	mov.b32 	%f201, %r57;
	fma.rn.f32 	%f202, %f197, 0f391FCB8E, 0f3AAF85ED;
	fma.rn.f32 	%f203, %f202, %f197, 0f3C1D9856;
	fma.rn.f32 	%f204, %f203, %f197, 0f3D6357BB;
	fma.rn.f32 	%f205, %f204, %f197, 0f3E75FDEC;
	fma.rn.f32 	%f206, %f205, %f197, 0f3F317218;
	fma.rn.f32 	%f207, %f206, %f197, 0f3F800000;
	mul.f32 	%f208, %f207, %f201;
	mul.f32 	%f209, %f208, %f200;
	selp.f32 	%f411, %f198, %f209, %p26;
	and.pred  	%p27, %p23, %p24;
	@%p27 bra 	$L__BB0_15;
	add.f32 	%f210, %f13, %f13;
	mov.b32 	%r58, %f210;
	and.b32  	%r59, %r58, 2147483647;
	mov.b32 	%f411, %r59;
$L__BB0_15:
	cvt.rn.f32.f64 	%f19, %fd35;
	abs.f32 	%f20, %f19;
	setp.eq.f32 	%p28, %f19, 0f3F800000;
	mov.f32 	%f412, 0f3F800000;
	@%p28 bra 	$L__BB0_20;
	setp.num.f32 	%p29, %f20, %f20;
	@%p29 bra 	$L__BB0_18;
	mov.f32 	%f268, 0f40000000;
	add.rn.f32 	%f412, %f19, %f268;
	bra.uni 	$L__BB0_20;
$L__BB0_18:
	setp.lt.f32 	%p30, %f20, 0f00800000;
	mul.f32 	%f213, %f20, 0f4B800000;
	selp.f32 	%f214, %f213, %f20, %p30;
	mov.b32 	%r60, %f214;
	add.s32 	%r61, %r60, -1060439283;
	and.b32  	%r62, %r61, -8388608;
	sub.s32 	%r63, %r60, %r62;
	mov.b32 	%f215, %r63;
	cvt.rn.f32.s32 	%f216, %r62;
	selp.f32 	%f217, 0fC1C00000, 0f00000000, %p30;
	fma.rn.f32 	%f218, %f216, 0f34000000, %f217;
	add.f32 	%f219, %f215, 0fBF800000;
	add.f32 	%f220, %f215, 0f3F800000;
	rcp.approx.ftz.f32 	%f221, %f220;
	add.f32 	%f222, %f219, %f219;
	mul.f32 	%f223, %f222, %f221;
	mul.f32 	%f224, %f223, %f223;
	neg.f32 	%f225, %f223;
	sub.f32 	%f226, %f219, %f223;
	add.f32 	%f227, %f226, %f226;
	fma.rn.f32 	%f228, %f225, %f219, %f227;
	mul.rn.f32 	%f229, %f221, %f228;
	fma.rn.f32 	%f230, %f224, 0f3A2C32E4, 0f3B52E7DB;
	fma.rn.f32 	%f231, %f230, %f224, 0f3C93BB73;
	fma.rn.f32 	%f232, %f231, %f224, 0f3DF6384F;
	mul.rn.f32 	%f233, %f232, %f224;
	fma.rn.f32 	%f234, %f223, 0f3FB8AA3B, %f218;
	mul.f32 	%f235, %f233, 0f40400000;
	sub.f32 	%f236, %f218, %f234;
	fma.rn.f32 	%f237, %f223, 0f3FB8AA3B, %f236;
	fma.rn.f32 	%f238, %f229, 0f3FB8AA3B, %f237;
	fma.rn.f32 	%f239, %f223, 0f32A55E34, %f238;
	fma.rn.f32 	%f240, %f235, %f229, %f239;
	fma.rn.f32 	%f241, %f233, %f223, %f240;
	add.rn.f32 	%f242, %f234, %f241;
	mov.f32 	%f243, 0f40000000;
	mul.rn.f32 	%f244, %f242, %f243;
	cvt.rni.f32.f32 	%f245, %f244;
	sub.f32 	%f246, %f244, %f245;
	neg.f32 	%f247, %f244;
	fma.rn.f32 	%f248, %f242, 0f40000000, %f247;
	neg.f32 	%f249, %f234;
	add.rn.f32 	%f250, %f242, %f249;
	neg.f32 	%f251, %f250;
	add.rn.f32 	%f252, %f241, %f251;
	fma.rn.f32 	%f253, %f252, 0f40000000, %f248;
	add.f32 	%f254, %f246, %f253;
	setp.gt.f32 	%p31, %f245, 0f00000000;
	selp.b32 	%r64, 0, -2097152000, %p31;
	setp.neu.f32 	%p32, %f19, 0f00000000;
	setp.neu.f32 	%p33, %f20, 0f7F800000;
	setp.lt.f32 	%p34, %f244, 0f00000000;
	selp.f32 	%f255, 0f00000000, 0f7F800000, %p34;
	abs.f32 	%f256, %f244;
	setp.gt.f32 	%p35, %f256, 0f43180000;
	cvt.rzi.s32.f32 	%r65, %f245;
	shl.b32 	%r66, %r65, 23;
	sub.s32 	%r67, %r66, %r64;
	mov.b32 	%f257, %r67;
	add.s32 	%r68, %r64, 2130706432;
	mov.b32 	%f258, %r68;
	fma.rn.f32 	%f259, %f254, 0f391FCB8E, 0f3AAF85ED;
	fma.rn.f32 	%f260, %f259, %f254, 0f3C1D9856;
	fma.rn.f32 	%f261, %f260, %f254, 0f3D6357BB;
	fma.rn.f32 	%f262, %f261, %f254, 0f3E75FDEC;
	fma.rn.f32 	%f263, %f262, %f254, 0f3F317218;
	fma.rn.f32 	%f264, %f263, %f254, 0f3F800000;
	mul.f32 	%f265, %f264, %f258;
	mul.f32 	%f266, %f265, %f257;
	selp.f32 	%f412, %f255, %f266, %p35;
	and.pred  	%p36, %p32, %p33;
	@%p36 bra 	$L__BB0_20;
	add.f32 	%f267, %f19, %f19;
	mov.b32 	%r69, %f267;
	and.b32  	%r70, %r69, 2147483647;
	mov.b32 	%f412, %r70;
$L__BB0_20:
	add.f32 	%f270, %f411, %f412;
	sqrt.rn.f32 	%f271, %f270;
	cvt.f64.f32 	%fd3, %f271;
	mul.f64 	%fd41, %fd34, 0d4010000000000000;
	mul.f64 	%fd42, %fd41, %fd36;
	rcp.rn.f64 	%fd43, %fd42;
	add.f64 	%fd44, %fd35, %fd3;
	cvt.rn.f32.f64 	%f25, %fd44;
	setp.lt.f32 	%p37, %f25, 0f00800000;
	mul.f32 	%f272, %f25, 0f4B000000;
	selp.f32 	%f273, %f272, %f25, %p37;
	selp.f32 	%f274, 0fC1B80000, 0f00000000, %p37;
	mov.b32 	%r71, %f273;
	add.s32 	%r72, %r71, -1059760811;
	and.b32  	%r73, %r72, -8388608;
	sub.s32 	%r74, %r71, %r73;
	mov.b32 	%f275, %r74;
	cvt.rn.f32.s32 	%f276, %r73;
	fma.rn.f32 	%f277, %f276, 0f34000000, %f274;
	add.f32 	%f278, %f275, 0fBF800000;
	fma.rn.f32 	%f279, %f278, 0fBE055027, 0f3E1039F6;
	fma.rn.f32 	%f280, %f279, %f278, 0fBDF8CDCC;
	fma.rn.f32 	%f281, %f280, %f278, 0f3E0F2955;
	fma.rn.f32 	%f282, %f281, %f278, 0fBE2AD8B9;
	fma.rn.f32 	%f283, %f282, %f278, 0f3E4CED0B;
	fma.rn.f32 	%f284, %f283, %f278, 0fBE7FFF22;
	fma.rn.f32 	%f285, %f284, %f278, 0f3EAAAA78;
	fma.rn.f32 	%f286, %f285, %f278, 0fBF000000;
	mul.f32 	%f287, %f278, %f286;
	fma.rn.f32 	%f288, %f287, %f278, %f278;
	fma.rn.f32 	%f289, %f277, 0f3F317218, %f288;
	setp.gt.u32 	%p38, %r71, 2139095039;
	fma.rn.f32 	%f290, %f273, 0f7F800000, 0f7F800000;
	selp.f32 	%f291, %f290, %f289, %p38;
	setp.eq.f32 	%p39, %f273, 0f00000000;
	selp.f32 	%f292, 0fFF800000, %f291, %p39;
	cvt.f64.f32 	%fd45, %f292;
	fma.rn.f64 	%fd46, %fd35, 0d4000000000000000, %fd3;
	mul.f64 	%fd47, %fd35, %fd46;
	mul.f64 	%fd48, %fd44, %fd3;
	div.rn.f64 	%fd49, %fd47, %fd48;
	sub.f64 	%fd50, %fd45, %fd49;
	mul.f64 	%fd4, %fd43, %fd50;
	mul.f64 	%fd5, %fd43, %fd46;
	abs.f32 	%f26, %f25;
	setp.eq.f32 	%p40, %f25, 0f3F800000;
	mov.f32 	%f413, 0f3F800000;
	@%p40 bra 	$L__BB0_25;
	setp.num.f32 	%p41, %f26, %f26;
	@%p41 bra 	$L__BB0_23;
	mov.f32 	%f348, 0f40000000;
	add.rn.f32 	%f413, %f25, %f348;
	bra.uni 	$L__BB0_25;
$L__BB0_23:
	setp.lt.f32 	%p42, %f26, 0f00800000;
	mul.f32 	%f293, %f26, 0f4B800000;
	selp.f32 	%f294, %f293, %f26, %p42;
	mov.b32 	%r75, %f294;
	add.s32 	%r76, %r75, -1060439283;
	and.b32  	%r77, %r76, -8388608;
	sub.s32 	%r78, %r75, %r77;
	mov.b32 	%f295, %r78;
	cvt.rn.f32.s32 	%f296, %r77;
	selp.f32 	%f297, 0fC1C00000, 0f00000000, %p42;
	fma.rn.f32 	%f298, %f296, 0f34000000, %f297;
	add.f32 	%f299, %f295, 0fBF800000;
	add.f32 	%f300, %f295, 0f3F800000;
	rcp.approx.ftz.f32 	%f301, %f300;
	add.f32 	%f302, %f299, %f299;
	mul.f32 	%f303, %f302, %f301;
	mul.f32 	%f304, %f303, %f303;
	neg.f32 	%f305, %f303;
	sub.f32 	%f306, %f299, %f303;
	add.f32 	%f307, %f306, %f306;
	fma.rn.f32 	%f308, %f305, %f299, %f307;
	mul.rn.f32 	%f309, %f301, %f308;
	fma.rn.f32 	%f310, %f304, 0f3A2C32E4, 0f3B52E7DB;
	fma.rn.f32 	%f311, %f310, %f304, 0f3C93BB73;
	fma.rn.f32 	%f312, %f311, %f304, 0f3DF6384F;
	mul.rn.f32 	%f313, %f312, %f304;
	fma.rn.f32 	%f314, %f303, 0f3FB8AA3B, %f298;
	mul.f32 	%f315, %f313, 0f40400000;
	sub.f32 	%f316, %f298, %f314;
	fma.rn.f32 	%f317, %f303, 0f3FB8AA3B, %f316;
	fma.rn.f32 	%f318, %f309, 0f3FB8AA3B, %f317;
	fma.rn.f32 	%f319, %f303, 0f32A55E34, %f318;
	fma.rn.f32 	%f320, %f315, %f309, %f319;
	fma.rn.f32 	%f321, %f313, %f303, %f320;
	add.rn.f32 	%f322, %f314, %f321;
	mov.f32 	%f323, 0f40000000;
	mul.rn.f32 	%f324, %f322, %f323;
	cvt.rni.f32.f32 	%f325, %f324;
	sub.f32 	%f326, %f324, %f325;
	neg.f32 	%f327, %f324;
	fma.rn.f32 	%f328, %f322, 0f40000000, %f327;
	neg.f32 	%f329, %f314;
	add.rn.f32 	%f330, %f322, %f329;
	neg.f32 	%f331, %f330;
	add.rn.f32 	%f332, %f321, %f331;
	fma.rn.f32 	%f333, %f332, 0f40000000, %f328;
	add.f32 	%f334, %f326, %f333;
	setp.gt.f32 	%p43, %f325, 0f00000000;
	selp.b32 	%r79, 0, -2097152000, %p43;
	setp.neu.f32 	%p44, %f25, 0f00000000;
	setp.neu.f32 	%p45, %f26, 0f7F800000;
	setp.lt.f32 	%p46, %f324, 0f00000000;
	selp.f32 	%f335, 0f00000000, 0f7F800000, %p46;
	abs.f32 	%f336, %f324;
	setp.gt.f32 	%p47, %f336, 0f43180000;
	cvt.rzi.s32.f32 	%r80, %f325;
	shl.b32 	%r81, %r80, 23;
	sub.s32 	%r82, %r81, %r79;
	mov.b32 	%f337, %r82;
	add.s32 	%r83, %r79, 2130706432;
	mov.b32 	%f338, %r83;
	fma.rn.f32 	%f339, %f334, 0f391FCB8E, 0f3AAF85ED;
	fma.rn.f32 	%f340, %f339, %f334, 0f3C1D9856;
	fma.rn.f32 	%f341, %f340, %f334, 0f3D6357BB;
	fma.rn.f32 	%f342, %f341, %f334, 0f3E75FDEC;
	fma.rn.f32 	%f343, %f342, %f334, 0f3F317218;
	fma.rn.f32 	%f344, %f343, %f334, 0f3F800000;
	mul.f32 	%f345, %f344, %f338;
	mul.f32 	%f346, %f345, %f337;
	selp.f32 	%f413, %f335, %f346, %p47;
	and.pred  	%p48, %p44, %p45;
	@%p48 bra 	$L__BB0_25;
	add.f32 	%f347, %f25, %f25;
	mov.b32 	%r84, %f347;
	and.b32  	%r85, %r84, 2147483647;
	mov.b32 	%f413, %r85;
$L__BB0_25:
	ld.param.u64 	%rd50, [_Z10TestKernelPdS_S_S_S_S_S_S_iddd_param_2];
	setp.eq.f32 	%p49, %f1, 0f3F800000;
	cvt.f64.f32 	%fd51, %f413;
	mul.f64 	%fd52, %fd3, %fd51;
	div.rn.f64 	%fd6, %fd5, %fd52;
	cvta.to.global.u64 	%rd24, %rd50;
	mul.wide.u32 	%rd25, %r2, 8;
	add.s64 	%rd7, %rd24, %rd25;
	ld.global.f64 	%fd7, [%rd7];
	mov.f32 	%f414, 0f3F800000;
	@%p49 bra 	$L__BB0_30;
	setp.num.f32 	%p50, %f2, %f2;
	@%p50 bra 	$L__BB0_28;
	mov.f32 	%f351, 0f40000000;
	add.rn.f32 	%f414, %f1, %f351;
	bra.uni 	$L__BB0_30;
$L__BB0_28:
	setp.neu.f32 	%p51, %f1, 0f00000000;
	setp.neu.f32 	%p52, %f2, 0f7F800000;
	and.pred  	%p53, %p51, %p52;
	mov.f32 	%f414, %f3;
	@%p53 bra 	$L__BB0_30;
	add.f32 	%f350, %f1, %f1;
	mov.b32 	%r86, %f350;
	and.b32  	%r87, %r86, 2147483647;
	mov.b32 	%f414, %r87;
$L__BB0_30:
	cvt.f64.f32 	%fd53, %f414;
	mul.f64 	%fd54, %fd1, %fd2;
	cvta.to.global.u64 	%rd26, %rd12;
	add.s64 	%rd28, %rd26, %rd25;
	ld.global.f64 	%fd55, [%rd28];
	mul.f64 	%fd56, %fd55, %fd54;
	fma.rn.f64 	%fd57, %fd7, %fd53, %fd56;
	mul.f64 	%fd58, %fd6, %fd57;
	mul.f64 	%fd59, %fd4, %fd7;
	sub.f64 	%fd60, %fd58, %fd59;
	mul.lo.s32 	%r3, %r20, %r20;
	mad.lo.s32 	%r4, %r3, %r2, %r1;
	mul.wide.s32 	%rd29, %r4, 8;
	add.s64 	%rd30, %rd2, %rd29;
	st.global.f64 	[%rd30], %fd60;
	ld.global.f64 	%fd8, [%rd28];
	ld.global.f64 	%fd61, [%rd3];
	ld.global.f64 	%fd62, [%rd4];
	sub.f64 	%fd63, %fd61, %fd62;
	ld.global.f64 	%fd64, [%rd5];
	ld.global.f64 	%fd65, [%rd6];
	sub.f64 	%fd66, %fd64, %fd65;
	mul.f64 	%fd67, %fd63, %fd66;
	ld.global.f64 	%fd68, [%rd7];
	mul.f64 	%fd9, %fd68, %fd67;
	cvt.rn.f32.f64 	%f34, %fd66;
	abs.f32 	%f35, %f34;
	setp.eq.f32 	%p54, %f34, 0f3F800000;
	mov.f32 	%f415, 0f3F800000;
	@%p54 bra 	$L__BB0_35;
	setp.num.f32 	%p55, %f35, %f35;
	@%p55 bra 	$L__BB0_33;
	mov.f32 	%f408, 0f40000000;
	add.rn.f32 	%f415, %f34, %f408;
	bra.uni 	$L__BB0_35;
$L__BB0_33:
	setp.lt.f32 	%p56, %f35, 0f00800000;
	mul.f32 	%f353, %f35, 0f4B800000;
	selp.f32 	%f354, %f353, %f35, %p56;
	mov.b32 	%r88, %f354;
	add.s32 	%r89, %r88, -1060439283;
	and.b32  	%r90, %r89, -8388608;
	sub.s32 	%r91, %r88, %r90;
	mov.b32 	%f355, %r91;
	cvt.rn.f32.s32 	%f356, %r90;
	selp.f32 	%f357, 0fC1C00000, 0f00000000, %p56;
	fma.rn.f32 	%f358, %f356, 0f34000000, %f357;
	add.f32 	%f359, %f355, 0fBF800000;
	add.f32 	%f360, %f355, 0f3F800000;
	rcp.approx.ftz.f32 	%f361, %f360;
	add.f32 	%f362, %f359, %f359;
	mul.f32 	%f363, %f362, %f361;
	mul.f32 	%f364, %f363, %f363;
	neg.f32 	%f365, %f363;
	sub.f32 	%f366, %f359, %f363;
	add.f32 	%f367, %f366, %f366;
	fma.rn.f32 	%f368, %f365, %f359, %f367;
	mul.rn.f32 	%f369, %f361, %f368;
	fma.rn.f32 	%f370, %f364, 0f3A2C32E4, 0f3B52E7DB;
	fma.rn.f32 	%f371, %f370, %f364, 0f3C93BB73;
	fma.rn.f32 	%f372, %f371, %f364, 0f3DF6384F;
	mul.rn.f32 	%f373, %f372, %f364;
	fma.rn.f32 	%f374, %f363, 0f3FB8AA3B, %f358;
	mul.f32 	%f375, %f373, 0f40400000;
	sub.f32 	%f376, %f358, %f374;
	fma.rn.f32 	%f377, %f363, 0f3FB8AA3B, %f376;
	fma.rn.f32 	%f378, %f369, 0f3FB8AA3B, %f377;
	fma.rn.f32 	%f379, %f363, 0f32A55E34, %f378;
	fma.rn.f32 	%f380, %f375, %f369, %f379;
	fma.rn.f32 	%f381, %f373, %f363, %f380;
	add.rn.f32 	%f382, %f374, %f381;
	mov.f32 	%f383, 0f40000000;
	mul.rn.f32 	%f384, %f382, %f383;
	cvt.rni.f32.f32 	%f385, %f384;
	sub.f32 	%f386, %f384, %f385;
	neg.f32 	%f387, %f384;
	fma.rn.f32 	%f388, %f382, 0f40000000, %f387;
	neg.f32 	%f389, %f374;
	add.rn.f32 	%f390, %f382, %f389;
	neg.f32 	%f391, %f390;
	add.rn.f32 	%f392, %f381, %f391;
	fma.rn.f32 	%f393, %f392, 0f40000000, %f388;
	add.f32 	%f394, %f386, %f393;
	setp.gt.f32 	%p57, %f385, 0f00000000;
	selp.b32 	%r92, 0, -2097152000, %p57;
	setp.neu.f32 	%p58, %f34, 0f00000000;
	setp.neu.f32 	%p59, %f35, 0f7F800000;
	setp.lt.f32 	%p60, %f384, 0f00000000;
	selp.f32 	%f395, 0f00000000, 0f7F800000, %p60;
	abs.f32 	%f396, %f384;
	setp.gt.f32 	%p61, %f396, 0f43180000;
	cvt.rzi.s32.f32 	%r93, %f385;
	shl.b32 	%r94, %r93, 23;
	sub.s32 	%r95, %r94, %r92;
	mov.b32 	%f397, %r95;
	add.s32 	%r96, %r92, 2130706432;
	mov.b32 	%f398, %r96;
	fma.rn.f32 	%f399, %f394, 0f391FCB8E, 0f3AAF85ED;
	fma.rn.f32 	%f400, %f399, %f394, 0f3C1D9856;
	fma.rn.f32 	%f401, %f400, %f394, 0f3D6357BB;
	fma.rn.f32 	%f402, %f401, %f394, 0f3E75FDEC;
	fma.rn.f32 	%f403, %f402, %f394, 0f3F317218;
	fma.rn.f32 	%f404, %f403, %f394, 0f3F800000;
	mul.f32 	%f405, %f404, %f398;
	mul.f32 	%f406, %f405, %f397;
	selp.f32 	%f415, %f395, %f406, %p61;
	and.pred  	%p62, %p58, %p59;
	@%p62 bra 	$L__BB0_35;
	add.f32 	%f407, %f34, %f34;
	mov.b32 	%r97, %f407;
	and.b32  	%r98, %r97, 2147483647;
	mov.b32 	%f415, %r98;
$L__BB0_35:
	cvt.f64.f32 	%fd69, %f415;
	fma.rn.f64 	%fd70, %fd8, %fd69, %fd9;
	mul.f64 	%fd71, %fd6, %fd70;
	mul.f64 	%fd72, %fd4, %fd8;
	sub.f64 	%fd73, %fd71, %fd72;
	add.s64 	%rd32, %rd1, %rd29;
	st.global.f64 	[%rd32], %fd73;
	bar.sync 	0;
	setp.ne.s32 	%p63, %r2, 0;
	@%p63 bra 	$L__BB0_49;
	setp.eq.s32 	%p64, %r20, 0;
	mov.f64 	%fd202, 0d0000000000000000;
	mov.f64 	%fd203, %fd202;
	@%p64 bra 	$L__BB0_48;
	mul.lo.s32 	%r5, %r3, %r1;
	max.u32 	%r6, %r3, 1;
	and.b32  	%r7, %r6, 13;
	setp.lt.u32 	%p65, %r3, 16;
	mov.f64 	%fd203, 0d0000000000000000;
	mov.b32 	%r107, 0;
	mov.f64 	%fd202, %fd203;
	@%p65 bra 	$L__BB0_40;
	and.b32  	%r107, %r6, 2147483632;
	neg.s32 	%r105, %r107;
	add.s64 	%rd8, %rd2, 64;
	add.s64 	%rd9, %rd1, 64;
	mov.f64 	%fd203, 0d0000000000000000;
	mov.u32 	%r104, %r5;
$L__BB0_39:
	.pragma "nounroll";
	mul.wide.s32 	%rd33, %r104, 8;
	add.s64 	%rd34, %rd8, %rd33;
	add.s64 	%rd35, %rd9, %rd33;
	ld.global.f64 	%fd78, [%rd34+-64];
	add.f64 	%fd79, %fd202, %fd78;
	ld.global.f64 	%fd80, [%rd35+-64];
	add.f64 	%fd81, %fd203, %fd80;
	ld.global.f64 	%fd82, [%rd34+-56];
	add.f64 	%fd83, %fd79, %fd82;
	ld.global.f64 	%fd84, [%rd35+-56];
	add.f64 	%fd85, %fd81, %fd84;
	ld.global.f64 	%fd86, [%rd34+-48];
	add.f64 	%fd87, %fd83, %fd86;
	ld.global.f64 	%fd88, [%rd35+-48];
	add.f64 	%fd89, %fd85, %fd88;
	ld.global.f64 	%fd90, [%rd34+-40];
	add.f64 	%fd91, %fd87, %fd90;
	ld.global.f64 	%fd92, [%rd35+-40];
	add.f64 	%fd93, %fd89, %fd92;
	ld.global.f64 	%fd94, [%rd34+-32];
	add.f64 	%fd95, %fd91, %fd94;
	ld.global.f64 	%fd96, [%rd35+-32];
	add.f64 	%fd97, %fd93, %fd96;
	ld.global.f64 	%fd98, [%rd34+-24];
	add.f64 	%fd99, %fd95, %fd98;
	ld.global.f64 	%fd100, [%rd35+-24];
	add.f64 	%fd101, %fd97, %fd100;
	ld.global.f64 	%fd102, [%rd34+-16];
	add.f64 	%fd103, %fd99, %fd102;
	ld.global.f64 	%fd104, [%rd35+-16];
	add.f64 	%fd105, %fd101, %fd104;
	ld.global.f64 	%fd106, [%rd34+-8];
	add.f64 	%fd107, %fd103, %fd106;
	ld.global.f64 	%fd108, [%rd35+-8];
	add.f64 	%fd109, %fd105, %fd108;
	ld.global.f64 	%fd110, [%rd34];
	add.f64 	%fd111, %fd107, %fd110;
	ld.global.f64 	%fd112, [%rd35];
	add.f64 	%fd113, %fd109, %fd112;
	ld.global.f64 	%fd114, [%rd34+8];
	add.f64 	%fd115, %fd111, %fd114;
	ld.global.f64 	%fd116, [%rd35+8];
	add.f64 	%fd117, %fd113, %fd116;
	ld.global.f64 	%fd118, [%rd34+16];
	add.f64 	%fd119, %fd115, %fd118;
	ld.global.f64 	%fd120, [%rd35+16];
	add.f64 	%fd121, %fd117, %fd120;
	ld.global.f64 	%fd122, [%rd34+24];
	add.f64 	%fd123, %fd119, %fd122;
	ld.global.f64 	%fd124, [%rd35+24];
	add.f64 	%fd125, %fd121, %fd124;
	ld.global.f64 	%fd126, [%rd34+32];
	add.f64 	%fd127, %fd123, %fd126;
	ld.global.f64 	%fd128, [%rd35+32];
	add.f64 	%fd129, %fd125, %fd128;
	ld.global.f64 	%fd130, [%rd34+40];
	add.f64 	%fd131, %fd127, %fd130;
	ld.global.f64 	%fd132, [%rd35+40];
	add.f64 	%fd133, %fd129, %fd132;
	ld.global.f64 	%fd134, [%rd34+48];
	add.f64 	%fd135, %fd131, %fd134;
	ld.global.f64 	%fd136, [%rd35+48];
	add.f64 	%fd137, %fd133, %fd136;
	ld.global.f64 	%fd138, [%rd34+56];
	add.f64 	%fd202, %fd135, %fd138;
	ld.global.f64 	%fd139, [%rd35+56];
	add.f64 	%fd203, %fd137, %fd139;
	add.s32 	%r105, %r105, 16;
	add.s32 	%r104, %r104, 16;
	setp.ne.s32 	%p66, %r105, 0;
	@%p66 bra 	$L__BB0_39;
$L__BB0_40:
	setp.eq.s32 	%p67, %r7, 0;
	@%p67 bra 	$L__BB0_48;
	and.b32  	%r15, %r6, 5;
	setp.lt.u32 	%p68, %r7, 8;
	@%p68 bra 	$L__BB0_43;
	add.s32 	%r100, %r107, %r5;
	mul.wide.s32 	%rd36, %r100, 8;
	add.s64 	%rd37, %rd2, %rd36;
	ld.global.f64 	%fd141, [%rd37];
	add.f64 	%fd142, %fd202, %fd141;
	add.s64 	%rd38, %rd1, %rd36;
	ld.global.f64 	%fd143, [%rd38];
	add.f64 	%fd144, %fd203, %fd143;
	ld.global.f64 	%fd145, [%rd37+8];
	add.f64 	%fd146, %fd142, %fd145;
	ld.global.f64 	%fd147, [%rd38+8];
	add.f64 	%fd148, %fd144, %fd147;
	ld.global.f64 	%fd149, [%rd37+16];
	add.f64 	%fd150, %fd146, %fd149;
	ld.global.f64 	%fd151, [%rd38+16];
	add.f64 	%fd152, %fd148, %fd151;
	ld.global.f64 	%fd153, [%rd37+24];
	add.f64 	%fd154, %fd150, %fd153;
	ld.global.f64 	%fd155, [%rd38+24];
	add.f64 	%fd156, %fd152, %fd155;
	ld.global.f64 	%fd157, [%rd37+32];
	add.f64 	%fd158, %fd154, %fd157;
	ld.global.f64 	%fd159, [%rd38+32];
	add.f64 	%fd160, %fd156, %fd159;
	ld.global.f64 	%fd161, [%rd37+40];
	add.f64 	%fd162, %fd158, %fd161;
	ld.global.f64 	%fd163, [%rd38+40];
	add.f64 	%fd164, %fd160, %fd163;
	ld.global.f64 	%fd165, [%rd37+48];
	add.f64 	%fd166, %fd162, %fd165;
	ld.global.f64 	%fd167, [%rd38+48];
	add.f64 	%fd168, %fd164, %fd167;
	ld.global.f64 	%fd169, [%rd37+56];
	add.f64 	%fd202, %fd166, %fd169;
	ld.global.f64 	%fd170, [%rd38+56];
	add.f64 	%fd203, %fd168, %fd170;
	add.s32 	%r107, %r107, 8;
$L__BB0_43:
	setp.eq.s32 	%p69, %r15, 0;
	@%p69 bra 	$L__BB0_48;
	setp.lt.u32 	%p70, %r15, 4;
	@%p70 bra 	$L__BB0_46;
	add.s32 	%r101, %r107, %r5;
	mul.wide.s32 	%rd39, %r101, 8;
	add.s64 	%rd40, %rd2, %rd39;
	ld.global.f64 	%fd172, [%rd40];
	add.f64 	%fd173, %fd202, %fd172;
	add.s64 	%rd41, %rd1, %rd39;
	ld.global.f64 	%fd174, [%rd41];
	add.f64 	%fd175, %fd203, %fd174;
	ld.global.f64 	%fd176, [%rd40+8];
	add.f64 	%fd177, %fd173, %fd176;
	ld.global.f64 	%fd178, [%rd41+8];
	add.f64 	%fd179, %fd175, %fd178;
	ld.global.f64 	%fd180, [%rd40+16];
	add.f64 	%fd181, %fd177, %fd180;
	ld.global.f64 	%fd182, [%rd41+16];
	add.f64 	%fd183, %fd179, %fd182;
	ld.global.f64 	%fd184, [%rd40+24];
	add.f64 	%fd202, %fd181, %fd184;
	ld.global.f64 	%fd185, [%rd41+24];
	add.f64 	%fd203, %fd183, %fd185;
	add.s32 	%r107, %r107, 4;
$L__BB0_46:
	and.b32  	%r102, %r6, 1;
	setp.eq.b32 	%p71, %r102, 1;
	not.pred 	%p72, %p71;
	@%p72 bra 	$L__BB0_48;
	add.s32 	%r103, %r107, %r5;
	mul.wide.s32 	%rd42, %r103, 8;
	add.s64 	%rd43, %rd2, %rd42;
	ld.global.f64 	%fd186, [%rd43];
	add.f64 	%fd202, %fd202, %fd186;
	add.s64 	%rd44, %rd1, %rd42;
	ld.global.f64 	%fd187, [%rd44];
	add.f64 	%fd203, %fd203, %fd187;
$L__BB0_48:
	cvta.to.global.u64 	%rd45, %rd13;
	mul.wide.s32 	%rd46, %r1, 8;
	add.s64 	%rd47, %rd45, %rd46;
	st.global.f64 	[%rd47], %fd202;
	cvta.to.global.u64 	%rd48, %rd14;
	add.s64 	%rd49, %rd48, %rd46;
	st.global.f64 	[%rd49], %fd203;
$L__BB0_49:
	ret;

}


// ===== COMPILED SASS (sm_100) =====

	.target	sm_100

	.elftype	@"ET_EXEC"


//--------------------- .note.nv.tkinfo           --------------------------
	.section	.note.nv.tkinfo,"",@"SHT_NOTE"
	.sectionflags	@"SHF_NOTE_NV_TKINFO"
	.tkinfo
        /*0018*/ 	.word	0x00000002
        /*0030*/ 	.string	""
        /*0030*/ 	.string	"ptxas"
        /*0030*/ 	.string	"Cuda compilation tools, release 13.0, V13.0.88"
        /*0030*/ 	.string	"Build cuda_13.0.r13.0/compiler.36424714_0"
        /*0030*/ 	.string	"-arch sm_100 -m 64 "



//--------------------- .note.nv.cuinfo           --------------------------
	.section	.note.nv.cuinfo,"",@"SHT_NOTE"
	.sectionflags	@"SHF_NOTE_NV_CUINFO"
        /*0018*/ 	.short	0x0002
        /*001a*/ 	.short	0x0064
        /*001c*/ 	.short	0x0082
	.zero		2


//--------------------- .nv.info                  --------------------------
	.section	.nv.info,"",@"SHT_CUDA_INFO"
	.align	4


	//----- nvinfo : EIATTR_REGCOUNT
	.align		4
        /*0000*/ 	.byte	0x04, 0x2f
        /*0002*/ 	.short	(.L_1 - .L_0)
	.align		4
.L_0:
        /*0004*/ 	.word	index@(_Z10TestKernelPdS_S_S_S_S_S_S_iddd)
        /*0008*/ 	.word	0x00000030


	//----- nvinfo : EIATTR_FRAME_SIZE
	.align		4
.L_1:
        /*000c*/ 	.byte	0x04, 0x11
        /*000e*/ 	.short	(.L_3 - .L_2)
	.align		4
.L_2:
        /*0010*/ 	.word	index@($__internal_2_$__cuda_sm20_sqrt_rn_f32_slowpath)
        /*0014*/ 	.word	0x00000000


	//----- nvinfo : EIATTR_FRAME_SIZE
	.align		4
.L_3:
        /*0018*/ 	.byte	0x04, 0x11
        /*001a*/ 	.short	(.L_5 - .L_4)
	.align		4
.L_4:
        /*001c*/ 	.word	index@($__internal_1_$__cuda_sm20_div_rn_f64_full)
        /*0020*/ 	.word	0x00000000


	//----- nvinfo : EIATTR_FRAME_SIZE
	.align		4
.L_5:
        /*0024*/ 	.byte	0x04, 0x11
        /*0026*/ 	.short	(.L_7 - .L_6)
	.align		4
.L_6:
        /*0028*/ 	.word	index@($__internal_0_$__cuda_sm20_dblrcp_rn_slowpath_v3)
        /*002c*/ 	.word	0x00000000


	//----- nvinfo : EIATTR_FRAME_SIZE
	.align		4
.L_7:
        /*0030*/ 	.byte	0x04, 0x11
        /*0032*/ 	.short	(.L_9 - .L_8)
	.align		4
.L_8:
        /*0034*/ 	.word	index@(_Z10TestKernelPdS_S_S_S_S_S_S_iddd)
        /*0038*/ 	.word	0x00000000


	//----- nvinfo : EIATTR_MIN_STACK_SIZE
	.align		4
.L_9:
        /*003c*/ 	.byte	0x04, 0x12
        /*003e*/ 	.short	(.L_11 - .L_10)
	.align		4
.L_10:
        /*0040*/ 	.word	index@(_Z10TestKernelPdS_S_S_S_S_S_S_iddd)
        /*0044*/ 	.word	0x00000000
.L_11:


//--------------------- .nv.compat                --------------------------
	.section	.nv.compat,"",@"SHT_CUDA_COMPAT_INFO"
	.align	4
        /*0000*/ 	.byte	0x02, 0x09, 0x00, 0x00, 0x02, 0x02, 0x01, 0x00, 0x02, 0x05, 0x05, 0x00, 0x03, 0x07, 0x01, 0x01
        /*0010*/ 	.byte	0x02, 0x03, 0x00, 0x00, 0x02, 0x06, 0x01, 0x00, 0x04, 0x0b, 0x08, 0x00, 0x01, 0x00, 0x00, 0x00
        /*0020*/ 	.byte	0x00, 0x00, 0x00, 0x00


//--------------------- .nv.info._Z10TestKernelPdS_S_S_S_S_S_S_iddd --------------------------
	.section	.nv.info._Z10TestKernelPdS_S_S_S_S_S_S_iddd,"",@"SHT_CUDA_INFO"
	.sectionflags	@""
	.align	4


	//----- nvinfo : EIATTR_CUDA_API_VERSION
	.align		4
        /*0000*/ 	.byte	0x04, 0x37
        /*0002*/ 	.short	(.L_13 - .L_12)
.L_12:
        /*0004*/ 	.word	0x00000082


	//----- nvinfo : EIATTR_KPARAM_INFO
	.align		4
.L_13:
        /*0008*/ 	.byte	0x04, 0x17
        /*000a*/ 	.short	(.L_15 - .L_14)
.L_14:
        /*000c*/ 	.word	0x00000000
        /*0010*/ 	.short	0x000b
        /*0012*/ 	.short	0x0058
        /*0014*/ 	.byte	0x00, 0xf0, 0x21, 0x00


	//----- nvinfo : EIATTR_KPARAM_INFO
	.align		4
.L_15:
        /*0018*/ 	.byte	0x04, 0x17
        /*001a*/ 	.short	(.L_17 - .L_16)
.L_16:
        /*001c*/ 	.word	0x00000000
        /*0020*/ 	.short	0x000a
        /*0022*/ 	.short	0x0050
        /*0024*/ 	.byte	0x00, 0xf0, 0x21, 0x00


	//----- nvinfo : EIATTR_KPARAM_INFO
	.align		4
.L_17:
        /*0028*/ 	.byte	0x04, 0x17
        /*002a*/ 	.short	(.L_19 - .L_18)
.L_18:
        /*002c*/ 	.word	0x00000000
        /*0030*/ 	.short	0x0009
        /*0032*/ 	.short	0x0048
        /*0034*/ 	.byte	0x00, 0xf0, 0x21, 0x00


	//----- nvinfo : EIATTR_KPARAM_INFO
	.align		4
.L_19:
        /*0038*/ 	.byte	0x04, 0x17
        /*003a*/ 	.short	(.L_21 - .L_20)
.L_20:
        /*003c*/ 	.word	0x00000000
        /*0040*/ 	.short	0x0008
        /*0042*/ 	.short	0x0040
        /*0044*/ 	.byte	0x00, 0xf0, 0x11, 0x00


	//----- nvinfo : EIATTR_KPARAM_INFO
	.align		4
.L_21:
        /*0048*/ 	.byte	0x04, 0x17
        /*004a*/ 	.short	(.L_23 - .L_22)
.L_22:
        /*004c*/ 	.word	0x00000000
        /*0050*/ 	.short	0x0007
        /*0052*/ 	.short	0x0038
        /*0054*/ 	.byte	0x00, 0xf5, 0x21, 0x00


	//----- nvinfo : EIATTR_KPARAM_INFO
	.align		4
.L_23:
        /*0058*/ 	.byte	0x04, 0x17
        /*005a*/ 	.short	(.L_25 - .L_24)
.L_24:
        /*005c*/ 	.word	0x00000000
        /*0060*/ 	.short	0x0006
        /*0062*/ 	.short	0x0030
        /*0064*/ 	.byte	0x00, 0xf5, 0x21, 0x00


	//----- nvinfo : EIATTR_KPARAM_INFO
	.align		4
.L_25:
        /*0068*/ 	.byte	0x04, 0x17
        /*006a*/ 	.short	(.L_27 - .L_26)
.L_26:
        /*006c*/ 	.word	0x00000000
        /*0070*/ 	.short	0x0005
        /*0072*/ 	.short	0x0028
        /*0074*/ 	.byte	0x00, 0xf5, 0x21, 0x00


	//----- nvinfo : EIATTR_KPARAM_INFO
	.align		4
.L_27:
        /*0078*/ 	.byte	0x04, 0x17
        /*007a*/ 	.short	(.L_29 - .L_28)
.L_28:
        /*007c*/ 	.word	0x00000000
        /*0080*/ 	.short	0x0004
        /*0082*/ 	.short	0x0020
        /*0084*/ 	.byte	0x00, 0xf5, 0x21, 0x00


	//----- nvinfo : EIATTR_KPARAM_INFO
	.align		4
.L_29:
        /*0088*/ 	.byte	0x04, 0x17
        /*008a*/ 	.short	(.L_31 - .L_30)
.L_30:
        /*008c*/ 	.word	0x00000000
        /*0090*/ 	.short	0x0003
        /*0092*/ 	.short	0x0018
        /*0094*/ 	.byte	0x00, 0xf5, 0x21, 0x00


	//----- nvinfo : EIATTR_KPARAM_INFO
	.align		4
.L_31:
        /*0098*/ 	.byte	0x04, 0x17
        /*009a*/ 	.short	(.L_33 - .L_32)
.L_32:
        /*009c*/ 	.word	0x00000000
        /*00a0*/ 	.short	0x0002
        /*00a2*/ 	.short	0x0010
        /*00a4*/ 	.byte	0x00, 0xf5, 0x21, 0x00


	//----- nvinfo : EIATTR_KPARAM_INFO
	.align		4
.L_33:
        /*00a8*/ 	.byte	0x04, 0x17
        /*00aa*/ 	.short	(.L_35 - .L_34)
.L_34:
        /*00ac*/ 	.word	0x00000000
        /*00b0*/ 	.short	0x0001
        /*00b2*/ 	.short	0x0008
        /*00b4*/ 	.byte	0x00, 0xf5, 0x21, 0x00


	//----- nvinfo : EIATTR_KPARAM_INFO
	.align		4
.L_35:
        /*00b8*/ 	.byte	0x04, 0x17
        /*00ba*/ 	.short	(.L_37 - .L_36)
.L_36:
        /*00bc*/ 	.word	0x00000000
        /*00c0*/ 	.short	0x0000
        /*00c2*/ 	.short	0x0000
        /*00c4*/ 	.byte	0x00, 0xf5, 0x21, 0x00


	//----- nvinfo : EIATTR_SPARSE_MMA_MASK
	.align		4
.L_37:
        /*00c8*/ 	.byte	0x03, 0x50
        /*00ca*/ 	.short	0x0000


	//----- nvinfo : EIATTR_MAXREG_COUNT
	.align		4
        /*00cc*/ 	.byte	0x03, 0x1b
        /*00ce*/ 	.short	0x00ff


	//----- nvinfo : EIATTR_NUM_BARRIERS
	.align		4
        /*00d0*/ 	.byte	0x02, 0x4c
        /*00d2*/ 	.byte	0x01
	.zero		1


	//----- nvinfo : EIATTR_MERCURY_ISA_VERSION
	.align		4
        /*00d4*/ 	.byte	0x03, 0x5f
        /*00d6*/ 	.short	0x0101


	//----- nvinfo : EIATTR_VRC_CTA_INIT_COUNT
	.align		4
        /*00d8*/ 	.byte	0x02, 0x4a
	.zero		1
	.zero		1


	//----- nvinfo : EIATTR_EXIT_INSTR_OFFSETS
	.align		4
        /*00dc*/ 	.byte	0x04, 0x1c
        /*00de*/ 	.short	(.L_39 - .L_38)


	//   ....[0]....
.L_38:
        /*00e0*/ 	.word	0x00002730


	//   ....[1]....
        /*00e4*/ 	.word	0x00003220


	//----- nvinfo : EIATTR_CRS_STACK_SIZE
	.align		4
.L_39:
        /*00e8*/ 	.byte	0x04, 0x1e
        /*00ea*/ 	.short	(.L_41 - .L_40)
.L_40:
        /*00ec*/ 	.word	0x00000000


	//----- nvinfo : EIATTR_CBANK_PARAM_SIZE
	.align		4
.L_41:
        /*00f0*/ 	.byte	0x03, 0x19
        /*00f2*/ 	.short	0x0060


	//----- nvinfo : EIATTR_PARAM_CBANK
	.align		4
        /*00f4*/ 	.byte	0x04, 0x0a
        /*00f6*/ 	.short	(.L_43 - .L_42)
	.align		4
.L_42:
        /*00f8*/ 	.word	index@(.nv.constant0._Z10TestKernelPdS_S_S_S_S_S_S_iddd)
        /*00fc*/ 	.short	0x0380
        /*00fe*/ 	.short	0x0060


	//----- nvinfo : EIATTR_SW_WAR
	.align		4
.L_43:
        /*0100*/ 	.byte	0x04, 0x36
        /*0102*/ 	.short	(.L_45 - .L_44)
.L_44:
        /*0104*/ 	.word	0x00000008
.L_45:


//--------------------- .nv.callgraph             --------------------------
	.section	.nv.callgraph,"",@"SHT_CUDA_CALLGRAPH"
	.align	4
	.sectionentsize	8
	.align		4
        /*0000*/ 	.word	0x00000000
	.align		4
        /*0004*/ 	.word	0xffffffff
	.align		4
        /*0008*/ 	.word	0x00000000
	.align		4
        /*000c*/ 	.word	0xfffffffe
	.align		4
        /*0010*/ 	.word	0x00000000
	.align		4
        /*0014*/ 	.word	0xfffffffd
	.align		4
        /*0018*/ 	.word	0x00000000
	.align		4
        /*001c*/ 	.word	0xfffffffc


//--------------------- .text._Z10TestKernelPdS_S_S_S_S_S_S_iddd --------------------------
	.section	.text._Z10TestKernelPdS_S_S_S_S_S_S_iddd,"ax",@progbits
	.align	128
        .global         _Z10TestKernelPdS_S_S_S_S_S_S_iddd
        .type           _Z10TestKernelPdS_S_S_S_S_S_S_iddd,@function
        .size           _Z10TestKernelPdS_S_S_S_S_S_S_iddd,(.L_x_40 - _Z10TestKernelPdS_S_S_S_S_S_S_iddd)
        .other          _Z10TestKernelPdS_S_S_S_S_S_S_iddd,@"STO_CUDA_ENTRY STV_DEFAULT"
_Z10TestKernelPdS_S_S_S_S_S_S_iddd:
.text._Z10TestKernelPdS_S_S_S_S_S_S_iddd:
[----:B------:R-:W-:Y:S01]  /*0000*/  LDC R1, c[0x0][0x37c] ;  /* 0x0000df00ff017b82 */ /* 0x000fe20000000800 */
[----:B------:R-:W0:Y:S07]  /*0010*/  S2R R3, SR_TID.X ;  /* 0x0000000000037919 */ /* 0x000e2e0000002100 */
[----:B------:R-:W0:Y:S01]  /*0020*/  S2UR UR4, SR_CTAID.X ;  /* 0x00000000000479c3 */ /* 0x000e220000002500 */
[----:B------:R-:W1:Y:S01]  /*0030*/  LDCU.64 UR12, c[0x0][0x358] ;  /* 0x00006b00ff0c77ac */ /* 0x000e620008000a00 */
[----:B------:R-:W2:Y:S06]  /*0040*/  S2R R5, SR_TID.Y ;  /* 0x0000000000057919 */ /* 0x000eac0000002200 */
[----:B------:R-:W0:Y:S08]  /*0050*/  LDC R2, c[0x0][0x360] ;  /* 0x0000d800ff027b82 */ /* 0x000e300000000800 */
[----:B------:R-:W2:Y:S08]  /*0060*/  S2UR UR5, SR_CTAID.Y ;  /* 0x00000000000579c3 */ /* 0x000eb00000002600 */
[----:B------:R-:W2:Y:S08]  /*0070*/  LDC R0, c[0x0][0x364] ;  /* 0x0000d900ff007b82 */ /* 0x000eb00000000800 */
[----:B------:R-:W3:Y:S01]  /*0080*/  LDC.64 R18, c[0x0][0x380] ;  /* 0x0000e000ff127b82 */ /* 0x000ee20000000a00 */
[----:B0-----:R-:W-:-:S07]  /*0090*/  IMAD R2, R2, UR4, R3 ;  /* 0x0000000402027c24 */ /* 0x001fce000f8e0203 */
[----:B------:R-:W0:Y:S01]  /*00a0*/  LDC.64 R14, c[0x0][0x388] ;  /* 0x0000e200ff0e7b82 */ /* 0x000e220000000a00 */
[----:B--2---:R-:W-:Y:S02]  /*00b0*/  IMAD R3, R0, UR5, R5 ;  /* 0x0000000500037c24 */ /* 0x004fe4000f8e0205 */
[----:B---3--:R-:W-:-:S04]  /*00c0*/  IMAD.WIDE R20, R2, 0x8, R18 ;  /* 0x0000000802147825 */ /* 0x008fc800078e0212 */
[----:B------:R-:W-:Y:S01]  /*00d0*/  IMAD.WIDE.U32 R18, R3, 0x8, R18 ;  /* 0x0000000803127825 */ /* 0x000fe200078e0012 */
[----:B-1----:R-:W2:Y:S04]  /*00e0*/  LDG.E.64 R12, desc[UR12][R20.64] ;  /* 0x0000000c140c7981 */ /* 0x002ea8000c1e1b00 */
[----:B------:R-:W2:Y:S01]  /*00f0*/  LDG.E.64 R4, desc[UR12][R18.64] ;  /* 0x0000000c12047981 */ /* 0x000ea2000c1e1b00 */
[----:B0-----:R-:W-:-:S04]  /*0100*/  IMAD.WIDE R16, R2, 0x8, R14 ;  /* 0x0000000802107825 */ /* 0x001fc800078e020e */
[----:B------:R-:W-:Y:S01]  /*0110*/  IMAD.WIDE.U32 R14, R3, 0x8, R14 ;  /* 0x00000008030e7825 */ /* 0x000fe200078e000e */
[----:B------:R-:W3:Y:S04]  /*0120*/  LDG.E.64 R10, desc[UR12][R16.64] ;  /* 0x0000000c100a7981 */ /* 0x000ee8000c1e1b00 */
[----:B------:R-:W3:Y:S01]  /*0130*/  LDG.E.64 R6, desc[UR12][R14.64] ;  /* 0x0000000c0e067981 */ /* 0x000ee2000c1e1b00 */
[----:B------:R-:W-:Y:S01]  /*0140*/  BSSY.RECONVERGENT B0, `(.L_x_0) ;  /* 0x000004c000007945 */ /* 0x000fe20003800200 */
[----:B--2---:R-:W-:-:S06]  /*0150*/  DADD R12, R12, -R4 ;  /* 0x000000000c0c7229 */ /* 0x004fcc0000000804 */
[----:B------:R-:W0:Y:S01]  /*0160*/  F2F.F32.F64 R4, R12 ;  /* 0x0000000c00047310 */ /* 0x000e220000301000 */
[----:B---3--:R-:W-:Y:S01]  /*0170*/  DADD R10, R10, -R6 ;  /* 0x000000000a0a7229 */ /* 0x008fe20000000806 */
[----:B------:R-:W-:-:S06]  /*0180*/  MOV R7, 0x3f800000 ;  /* 0x3f80000000077802 */ /* 0x000fcc0000000f00 */
[----:B------:R-:W1:Y:S01]  /*0190*/  F2F.F32.F64 R6, R10 ;  /* 0x0000000a00067310 */ /* 0x000e620000301000 */
[C---:B0-----:R-:W-:Y:S01]  /*01a0*/  FMUL R5, |R4|.reuse, 16777216 ;  /* 0x4b80000004057820 */ /* 0x041fe20000400200 */
[C---:B------:R-:W-:Y:S02]  /*01b0*/  FSETP.GEU.AND P0, PT, |R4|.reuse, 1.175494350822287508e-38, PT ;  /* 0x008000000400780b */ /* 0x040fe40003f0e200 */
[----:B------:R-:W-:Y:S02]  /*01c0*/  FSETP.NEU.AND P3, PT, R4, 1, PT ;  /* 0x3f8000000400780b */ /* 0x000fe40003f6d000 */
[----:B------:R-:W-:-:S04]  /*01d0*/  FSEL R5, R5, |R4|, !P0 ;  /* 0x4000000405057208 */ /* 0x000fc80004000000 */
[C---:B------:R-:W-:Y:S02]  /*01e0*/  IADD3 R0, PT, PT, R5.reuse, -0x3f3504f3, RZ ;  /* 0xc0cafb0d05007810 */ /* 0x040fe40007ffe0ff */
[----:B-1----:R-:W-:Y:S02]  /*01f0*/  FSETP.NEU.AND P1, PT, R6, 1, PT ;  /* 0x3f8000000600780b */ /* 0x002fe40003f2d000 */
[----:B------:R-:W-:Y:S02]  /*0200*/  LOP3.LUT R8, R0, 0xff800000, RZ, 0xc0, !PT ;  /* 0xff80000000087812 */ /* 0x000fe400078ec0ff */
[----:B------:R-:W-:Y:S02]  /*0210*/  FSEL R0, RZ, -24, P0 ;  /* 0xc1c00000ff007808 */ /* 0x000fe40000000000 */
[----:B------:R-:W-:-:S05]  /*0220*/  IADD3 R5, PT, PT, R5, -R8, RZ ;  /* 0x8000000805057210 */ /* 0x000fca0007ffe0ff */
[C---:B------:R-:W-:Y:S01]  /*0230*/  FADD R22, R5.reuse, 1 ;  /* 0x3f80000005167421 */ /* 0x040fe20000000000 */
[----:B------:R-:W-:Y:S01]  /*0240*/  FADD R9, R5, -1 ;  /* 0xbf80000005097421 */ /* 0x000fe20000000000 */
[----:B------:R-:W-:-:S03]  /*0250*/  I2FP.F32.S32 R5, R8 ;  /* 0x0000000800057245 */ /* 0x000fc60000201400 */
[----:B------:R-:W-:Y:S01]  /*0260*/  FADD R23, R9, R9 ;  /* 0x0000000909177221 */ /* 0x000fe20000000000 */
[----:B------:R-:W0:Y:S01]  /*0270*/  MUFU.RCP R22, R22 ;  /* 0x0000001600167308 */ /* 0x000e220000001000 */
[----:B------:R-:W-:Y:S01]  /*0280*/  FFMA R5, R5, 1.1920928955078125e-07, R0 ;  /* 0x3400000005057823 */ /* 0x000fe20000000000 */
[----:B------:R-:W-:Y:S01]  /*0290*/  MOV R0, 0x3a2c32e4 ;  /* 0x3a2c32e400007802 */ /* 0x000fe20000000f00 */
[----:B0-----:R-:W-:-:S04]  /*02a0*/  FMUL R8, R22, R23 ;  /* 0x0000001716087220 */ /* 0x001fc80000400000 */
[----:B------:R-:W-:Y:S01]  /*02b0*/  FADD R24, R9, -R8 ;  /* 0x8000000809187221 */ /* 0x000fe20000000000 */
[C---:B------:R-:W-:Y:S01]  /*02c0*/  FMUL R23, R8.reuse, R8 ;  /* 0x0000000808177220 */ /* 0x040fe20000400000 */
[----:B------:R-:W-:Y:S02]  /*02d0*/  FFMA R28, R8, 1.4426950216293334961, R5 ;  /* 0x3fb8aa3b081c7823 */ /* 0x000fe40000000005 */
[----:B------:R-:W-:Y:S01]  /*02e0*/  FADD R24, R24, R24 ;  /* 0x0000001818187221 */ /* 0x000fe20000000000 */
[----:B------:R-:W-:Y:S01]  /*02f0*/  FFMA R26, R23, R0, 0.0032181653659790754318 ;  /* 0x3b52e7db171a7423 */ /* 0x000fe20000000000 */
[----:B------:R-:W-:Y:S02]  /*0300*/  FADD R5, R5, -R28 ;  /* 0x8000001c05057221 */ /* 0x000fe40000000000 */
[----:B------:R-:W-:Y:S01]  /*0310*/  FFMA R9, R9, -R8, R24 ;  /* 0x8000000809097223 */ /* 0x000fe20000000018 */
[----:B------:R-:W-:-:S03]  /*0320*/  FFMA R26, R23, R26, 0.018033718690276145935 ;  /* 0x3c93bb73171a7423 */ /* 0x000fc6000000001a */
[----:B------:R-:W-:Y:S01]  /*0330*/  FMUL R9, R22, R9 ;  /* 0x0000000916097220 */ /* 0x000fe20000400000 */
[----:B------:R-:W-:Y:S01]  /*0340*/  FFMA R22, R8, 1.4426950216293334961, R5 ;  /* 0x3fb8aa3b08167823 */ /* 0x000fe20000000005 */
[----:B------:R-:W-:-:S03]  /*0350*/  FFMA R26, R23, R26, 0.12022458761930465698 ;  /* 0x3df6384f171a7423 */ /* 0x000fc6000000001a */
[----:B------:R-:W-:Y:S01]  /*0360*/  FFMA R5, R9, 1.4426950216293334961, R22 ;  /* 0x3fb8aa3b09057823 */ /* 0x000fe20000000016 */
[----:B------:R-:W-:-:S03]  /*0370*/  FMUL R23, R23, R26 ;  /* 0x0000001a17177220 */ /* 0x000fc60000400000 */
[----:B------:R-:W-:Y:S01]  /*0380*/  FFMA R22, R8, 1.9251366722983220825e-08, R5 ;  /* 0x32a55e3408167823 */ /* 0x000fe20000000005 */
[----:B------:R-:W-:-:S04]  /*0390*/  FMUL R5, R23, 3 ;  /* 0x4040000017057820 */ /* 0x000fc80000400000 */
[----:B------:R-:W-:-:S04]  /*03a0*/  FFMA R22, R9, R5, R22 ;  /* 0x0000000509167223 */ /* 0x000fc80000000016 */
[----:B------:R-:W-:Y:S01]  /*03b0*/  FFMA R23, R8, R23, R22 ;  /* 0x0000001708177223 */ /* 0x000fe20000000016 */
[----:B------:R-:W-:-:S03]  /*03c0*/  HFMA2 R8, -RZ, RZ, 0.64013671875, -15.109375 ;  /* 0x391fcb8eff087431 */ /* 0x000fc600000001ff */
[----:B------:R-:W-:-:S04]  /*03d0*/  FADD R5, R28, R23 ;  /* 0x000000171c057221 */ /* 0x000fc80000000000 */
[----:B------:R-:W-:Y:S01]  /*03e0*/  FMUL R22, R5, 2 ;  /* 0x4000000005167820 */ /* 0x000fe20000400000 */
[----:B------:R-:W-:-:S03]  /*03f0*/  FADD R28, -R28, R5 ;  /* 0x000000051c1c7221 */ /* 0x000fc60000000100 */
[----:B------:R-:W0:Y:S01]  /*0400*/  FRND R9, R22 ;  /* 0x0000001600097307 */ /* 0x000e220000201000 */
[----:B------:R-:W-:Y:S01]  /*0410*/  FADD R28, R23, -R28 ;  /* 0x8000001c171c7221 */ /* 0x000fe20000000000 */
[----:B------:R-:W-:Y:S01]  /*0420*/  FFMA R5, R5, 2, -R22 ;  /* 0x4000000005057823 */ /* 0x000fe20000000816 */
[----:B------:R-:W-:-:S03]  /*0430*/  FSETP.GEU.AND P2, PT, R22, RZ, PT ;  /* 0x000000ff1600720b */ /* 0x000fc60003f4e000 */
[----:B------:R-:W-:Y:S02]  /*0440*/  FFMA R5, R28, 2, R5 ;  /* 0x400000001c057823 */ /* 0x000fe40000000005 */
[----:B------:R1:W2:Y:S01]  /*0450*/  F2I.NTZ R23, R22 ;  /* 0x0000001600177305 */ /* 0x0002a20000203100 */
[----:B0-----:R-:W-:Y:S01]  /*0460*/  FADD R24, R22, -R9 ;  /* 0x8000000916187221 */ /* 0x001fe20000000000 */
[----:B------:R-:W-:-:S03]  /*0470*/  FSETP.GT.AND P0, PT, R9, RZ, PT ;  /* 0x000000ff0900720b */ /* 0x000fc60003f04000 */
[----:B------:R-:W-:Y:S01]  /*0480*/  FADD R5, R5, R24 ;  /* 0x0000001805057221 */ /* 0x000fe20000000000 */
[----:B------:R-:W-:Y:S02]  /*0490*/  SEL R26, RZ, 0x83000000, P0 ;  /* 0x83000000ff1a7807 */ /* 0x000fe40000000000 */
[----:B------:R-:W-:Y:S01]  /*04a0*/  FSETP.GT.AND P0, PT, |R22|, 152, PT ;  /* 0x431800001600780b */ /* 0x000fe20003f04200 */
[----:B------:R-:W-:Y:S01]  /*04b0*/  FFMA R24, R5, R8, 0.0013391353422775864601 ;  /* 0x3aaf85ed05187423 */ /* 0x000fe20000000008 */
[----:B-1----:R-:W-:-:S03]  /*04c0*/  HFMA2 R22, -RZ, RZ, 1.875, 0 ;  /* 0x3f800000ff167431 */ /* 0x002fc600000001ff */
[----:B------:R-:W-:-:S04]  /*04d0*/  FFMA R24, R5, R24, 0.0096188392490148544312 ;  /* 0x3c1d985605187423 */ /* 0x000fc80000000018 */
[----:B------:R-:W-:-:S04]  /*04e0*/  FFMA R24, R5, R24, 0.055503588169813156128 ;  /* 0x3d6357bb05187423 */ /* 0x000fc80000000018 */
[----:B------:R-:W-:-:S04]  /*04f0*/  FFMA R24, R5, R24, 0.24022644758224487305 ;  /* 0x3e75fdec05187423 */ /* 0x000fc80000000018 */
[----:B------:R-:W-:-:S04]  /*0500*/  FFMA R24, R5, R24, 0.69314718246459960938 ;  /* 0x3f31721805187423 */ /* 0x000fc80000000018 */
[----:B------:R-:W-:Y:S01]  /*0510*/  FFMA R24, R5, R24, 1 ;  /* 0x3f80000005187423 */ /* 0x000fe20000000018 */
[----:B------:R-:W-:Y:S02]  /*0520*/  IADD3 R5, PT, PT, R26, 0x7f000000, RZ ;  /* 0x7f0000001a057810 */ /* 0x000fe40007ffe0ff */
[----:B--2---:R-:W-:-:S03]  /*0530*/  LEA R26, R23, -R26, 0x17 ;  /* 0x8000001a171a7211 */ /* 0x004fc600078eb8ff */
[----:B------:R-:W-:-:S04]  /*0540*/  FMUL R5, R24, R5 ;  /* 0x0000000518057220 */ /* 0x000fc80000400000 */
[----:B------:R-:W-:Y:S01]  /*0550*/  FMUL R5, R5, R26 ;  /* 0x0000001a05057220 */ /* 0x000fe20000400000 */
[----:B------:R-:W-:Y:S01]  /*0560*/  @P0 FSEL R5, RZ, +INF , !P2 ;  /* 0x7f800000ff050808 */ /* 0x000fe20005000000 */
[----:B------:R-:W-:Y:S06]  /*0570*/  @!P3 BRA `(.L_x_1) ;  /* 0x000000000020b947 */ /* 0x000fec0003800000 */
[----:B------:R-:W-:-:S13]  /*0580*/  FSETP.NAN.AND P0, PT, |R4|, |R4|, PT ;  /* 0x400000040400720b */ /* 0x000fda0003f08200 */
[----:B------:R-:W-:Y:S01]  /*0590*/  @P0 FADD R7, R4, 2 ;  /* 0x4000000004070421 */ /* 0x000fe20000000000 */
[----:B------:R-:W-:Y:S06]  /*05a0*/  @P0 BRA `(.L_x_1) ;  /* 0x0000000000140947 */ /* 0x000fec0003800000 */
[C---:B------:R-:W-:Y:S02]  /*05b0*/  FSETP.NEU.AND P0, PT, |R4|.reuse, +INF , PT ;  /* 0x7f8000000400780b */ /* 0x040fe40003f0d200 */
[----:B------:R-:W-:Y:S02]  /*05c0*/  MOV R7, R5 ;  /* 0x0000000500077202 */ /* 0x000fe40000000f00 */
[----:B------:R-:W-:-:S13]  /*05d0*/  FSETP.NEU.AND P0, PT, R4, RZ, P0 ;  /* 0x000000ff0400720b */ /* 0x000fda000070d000 */
[----:B------:R-:W-:-:S05]  /*05e0*/  @!P0 FADD R9, R4, R4 ;  /* 0x0000000404098221 */ /* 0x000fca0000000000 */
[----:B------:R-:W-:-:S07]  /*05f0*/  @!P0 LOP3.LUT R7, R9, 0x7fffffff, RZ, 0xc0, !PT ;  /* 0x7fffffff09078812 */ /* 0x000fce00078ec0ff */
.L_x_1:
[----:B------:R-:W-:Y:S05]  /*0600*/  BSYNC.RECONVERGENT B0 ;  /* 0x0000000000007941 */ /* 0x000fea0003800200 */
.L_x_0:
[----:B------:R-:W-:Y:S04]  /*0610*/  BSSY.RECONVERGENT B0, `(.L_x_2) ;  /* 0x0000041000007945 */ /* 0x000fe80003800200 */
[----:B------:R-:W-:Y:S05]  /*0620*/  @!P1 BRA `(.L_x_3) ;  /* 0x0000000000fc9947 */ /* 0x000fea0003800000 */
[----:B------:R-:W-:-:S13]  /*0630*/  FSETP.NAN.AND P0, PT, |R6|, |R6|, PT ;  /* 0x400000060600720b */ /* 0x000fda0003f08200 */
[----:B------:R-:W-:Y:S01]  /*0640*/  @P0 FADD R22, R6, 2 ;  /* 0x4000000006160421 */ /* 0x000fe20000000000 */
[----:B------:R-:W-:Y:S06]  /*0650*/  @P0 BRA `(.L_x_3) ;  /* 0x0000000000f00947 */ /* 0x000fec0003800000 */
[C---:B------:R-:W-:Y:S01]  /*0660*/  FMUL R9, |R6|.reuse, 16777216 ;  /* 0x4b80000006097820 */ /* 0x040fe20000400200 */
[----:B------:R-:W-:-:S04]  /*0670*/  FSETP.GEU.AND P0, PT, |R6|, 1.175494350822287508e-38, PT ;  /* 0x008000000600780b */ /* 0x000fc80003f0e200 */
[----:B------:R-:W-:-:S04]  /*0680*/  FSEL R9, R9, |R6|, !P0 ;  /* 0x4000000609097208 */ /* 0x000fc80004000000 */
[----:B------:R-:W-:-:S04]  /*0690*/  IADD3 R22, PT, PT, R9, -0x3f3504f3, RZ ;  /* 0xc0cafb0d09167810 */ /* 0x000fc80007ffe0ff */
[----:B------:R-:W-:-:S04]  /*06a0*/  LOP3.LUT R22, R22, 0xff800000, RZ, 0xc0, !PT ;  /* 0xff80000016167812 */ /* 0x000fc800078ec0ff */
[-C--:B------:R-:W-:Y:S02]  /*06b0*/  IADD3 R9, PT, PT, R9, -R22.reuse, RZ ;  /* 0x8000001609097210 */ /* 0x080fe40007ffe0ff */
[----:B------:R-:W-:-:S03]  /*06c0*/  I2FP.F32.S32 R22, R22 ;  /* 0x0000001600167245 */ /* 0x000fc60000201400 */
[C---:B------:R-:W-:Y:S01]  /*06d0*/  FADD R24, R9.reuse, 1 ;  /* 0x3f80000009187421 */ /* 0x040fe20000000000 */
[----:B------:R-:W-:Y:S01]  /*06e0*/  FADD R23, R9, -1 ;  /* 0xbf80000009177421 */ /* 0x000fe20000000000 */
[----:B------:R-:W-:Y:S02]  /*06f0*/  FSEL R9, RZ, -24, P0 ;  /* 0xc1c00000ff097808 */ /* 0x000fe40000000000 */
[----:B------:R-:W-:Y:S01]  /*0700*/  FSETP.NEU.AND P0, PT, |R6|, +INF , PT ;  /* 0x7f8000000600780b */ /* 0x000fe20003f0d200 */
[----:B------:R-:W-:Y:S01]  /*0710*/  FADD R25, R23, R23 ;  /* 0x0000001717197221 */ /* 0x000fe20000000000 */
[----:B------:R-:W0:Y:S01]  /*0720*/  MUFU.RCP R24, R24 ;  /* 0x0000001800187308 */ /* 0x000e220000001000 */
[----:B------:R-:W-:Y:S01]  /*0730*/  FFMA R9, R22, 1.1920928955078125e-07, R9 ;  /* 0x3400000016097823 */ /* 0x000fe20000000009 */
[----:B------:R-:W-:-:S13]  /*0740*/  FSETP.NEU.AND P0, PT, R6, RZ, P0 ;  /* 0x000000ff0600720b */ /* 0x000fda000070d000 */
[----:B------:R-:W-:Y:S01]  /*0750*/  @!P0 FADD R6, R6, R6 ;  /* 0x0000000606068221 */ /* 0x000fe20000000000 */
        /* <DEDUP_REMOVED lines=8> */
[----:B------:R-:W-:Y:S01]  /*07e0*/  FFMA R0, R25, R0, 0.018033718690276145935 ;  /* 0x3c93bb7319007423 */ /* 0x000fe20000000000 */
[----:B------:R-:W-:-:S02]  /*07f0*/  FFMA R22, R26, 1.4426950216293334961, R9 ;  /* 0x3fb8aa3b1a167823 */ /* 0x000fc40000000009 */
[----:B------:R-:W-:Y:S01]  /*0800*/  FMUL R23, R24, R23 ;  /* 0x0000001718177220 */ /* 0x000fe20000400000 */
[----:B------:R-:W-:-:S03]  /*0810*/  FFMA R0, R25, R0, 0.12022458761930465698 ;  /* 0x3df6384f19007423 */ /* 0x000fc60000000000 */
[----:B------:R-:W-:Y:S01]  /*0820*/  FFMA R9, R23, 1.4426950216293334961, R22 ;  /* 0x3fb8aa3b17097823 */ /* 0x000fe20000000016 */
[----:B------:R-:W-:-:S03]  /*0830*/  FMUL R25, R25, R0 ;  /* 0x0000000019197220 */ /* 0x000fc60000400000 */
[----:B------:R-:W-:Y:S01]  /*0840*/  FFMA R22, R26, 1.9251366722983220825e-08, R9 ;  /* 0x32a55e341a167823 */ /* 0x000fe20000000009 */
[----:B------:R-:W-:-:S04]  /*0850*/  FMUL R0, R25, 3 ;  /* 0x4040000019007820 */ /* 0x000fc80000400000 */
[----:B------:R-:W-:-:S04]  /*0860*/  FFMA R0, R23, R0, R22 ;  /* 0x0000000017007223 */ /* 0x000fc80000000016 */
[----:B------:R-:W-:-:S04]  /*0870*/  FFMA R25, R26, R25, R0 ;  /* 0x000000191a197223 */ /* 0x000fc80000000000 */
[----:B------:R-:W-:-:S04]  /*0880*/  FADD R9, R28, R25 ;  /* 0x000000191c097221 */ /* 0x000fc80000000000 */
[----:B------:R-:W-:Y:S01]  /*0890*/  FMUL R0, R9, 2 ;  /* 0x4000000009007820 */ /* 0x000fe20000400000 */
[----:B------:R-:W-:-:S03]  /*08a0*/  FADD R28, -R28, R9 ;  /* 0x000000091c1c7221 */ /* 0x000fc60000000100 */
[----:B------:R-:W0:Y:S01]  /*08b0*/  FRND R23, R0 ;  /* 0x0000000000177307 */ /* 0x000e220000201000 */
[----:B------:R-:W-:Y:S01]  /*08c0*/  FADD R28, R25, -R28 ;  /* 0x8000001c191c7221 */ /* 0x000fe20000000000 */
[----:B------:R-:W-:Y:S01]  /*08d0*/  FFMA R9, R9, 2, -R0 ;  /* 0x4000000009097823 */ /* 0x000fe20000000800 */
[----:B------:R-:W-:-:S03]  /*08e0*/  FSETP.GT.AND P2, PT, |R0|, 152, PT ;  /* 0x431800000000780b */ /* 0x000fc60003f44200 */
[----:B------:R-:W-:Y:S02]  /*08f0*/  FFMA R28, R28, 2, R9 ;  /* 0x400000001c1c7823 */ /* 0x000fe40000000009 */
[----:B------:R-:W1:Y:S01]  /*0900*/  F2I.NTZ R25, R0 ;  /* 0x0000000000197305 */ /* 0x000e620000203100 */
[----:B0-----:R-:W-:Y:S01]  /*0910*/  FADD R9, R0, -R23 ;  /* 0x8000001700097221 */ /* 0x001fe20000000000 */
[----:B------:R-:W-:-:S03]  /*0920*/  FSETP.GT.AND P1, PT, R23, RZ, PT ;  /* 0x000000ff1700720b */ /* 0x000fc60003f24000 */
[----:B------:R-:W-:-:S04]  /*0930*/  FADD R9, R9, R28 ;  /* 0x0000001c09097221 */ /* 0x000fc80000000000 */
[----:B------:R-:W-:-:S04]  /*0940*/  FFMA R8, R9, R8, 0.0013391353422775864601 ;  /* 0x3aaf85ed09087423 */ /* 0x000fc80000000008 */
[----:B------:R-:W-:-:S04]  /*0950*/  FFMA R8, R9, R8, 0.0096188392490148544312 ;  /* 0x3c1d985609087423 */ /* 0x000fc80000000008 */
[----:B------:R-:W-:-:S04]  /*0960*/  FFMA R8, R9, R8, 0.055503588169813156128 ;  /* 0x3d6357bb09087423 */ /* 0x000fc80000000008 */
[C---:B------:R-:W-:Y:S01]  /*0970*/  FFMA R22, R9.reuse, R8, 0.24022644758224487305 ;  /* 0x3e75fdec09167423 */ /* 0x040fe20000000008 */
[----:B------:R-:W-:Y:S02]  /*0980*/  SEL R8, RZ, 0x83000000, P1 ;  /* 0x83000000ff087807 */ /* 0x000fe40000800000 */
[----:B------:R-:W-:Y:S01]  /*0990*/  FSETP.GEU.AND P1, PT, R0, RZ, PT ;  /* 0x000000ff0000720b */ /* 0x000fe20003f2e000 */
[----:B------:R-:W-:Y:S01]  /*09a0*/  FFMA R22, R9, R22, 0.69314718246459960938 ;  /* 0x3f31721809167423 */ /* 0x000fe20000000016 */
[----:B------:R-:W-:Y:S02]  /*09b0*/  IADD3 R23, PT, PT, R8, 0x7f000000, RZ ;  /* 0x7f00000008177810 */ /* 0x000fe40007ffe0ff */
[----:B-1----:R-:W-:Y:S01]  /*09c0*/  LEA R25, R25, -R8, 0x17 ;  /* 0x8000000819197211 */ /* 0x002fe200078eb8ff */
[----:B------:R-:W-:Y:S01]  /*09d0*/  FFMA R0, R9, R22, 1 ;  /* 0x3f80000009007423 */ /* 0x000fe20000000016 */
[----:B------:R-:W-:-:S03]  /*09e0*/  FSEL R22, RZ, +INF , !P1 ;  /* 0x7f800000ff167808 */ /* 0x000fc60004800000 */
[----:B------:R-:W-:-:S04]  /*09f0*/  FMUL R0, R23, R0 ;  /* 0x0000000017007220 */ /* 0x000fc80000400000 */
[----:B------:R-:W-:Y:S01]  /*0a00*/  @!P2 FMUL R22, R25, R0 ;  /* 0x000000001916a220 */ /* 0x000fe20000400000 */
[----:B------:R-:W-:-:S07]  /*0a10*/  @!P0 LOP3.LUT R22, R6, 0x7fffffff, RZ, 0xc0, !PT ;  /* 0x7fffffff06168812 */ /* 0x000fce00078ec0ff */
.L_x_3:
[----:B------:R-:W-:Y:S05]  /*0a20*/  BSYNC.RECONVERGENT B0 ;  /* 0x0000000000007941 */ /* 0x000fea0003800200 */
.L_x_2:
[----:B------:R-:W-:Y:S01]  /*0a30*/  FADD R7, R22, R7 ;  /* 0x0000000716077221 */ /* 0x000fe20000000000 */
[----:B------:R-:W-:Y:S03]  /*0a40*/  BSSY.RECONVERGENT B0, `(.L_x_4) ;  /* 0x000000d000007945 */ /* 0x000fe60003800200 */
[----:B------:R0:W1:Y:S01]  /*0a50*/  MUFU.RSQ R6, R7 ;  /* 0x0000000700067308 */ /* 0x0000620000001400 */
[----:B------:R-:W-:-:S04]  /*0a60*/  IADD3 R0, PT, PT, R7, -0xd000000, RZ ;  /* 0xf300000007007810 */ /* 0x000fc80007ffe0ff */
[----:B------:R-:W-:-:S13]  /*0a70*/  ISETP.GT.U32.AND P0, PT, R0, 0x727fffff, PT ;  /* 0x727fffff0000780c */ /* 0x000fda0003f04070 */
[----:B01----:R-:W-:Y:S05]  /*0a80*/  @!P0 BRA `(.L_x_5) ;  /* 0x0000000000108947 */ /* 0x003fea0003800000 */
[----:B------:R-:W-:Y:S02]  /*0a90*/  MOV R0, R7 ;  /* 0x0000000700007202 */ /* 0x000fe40000000f00 */
[----:B------:R-:W-:-:S07]  /*0aa0*/  MOV R23, 0xac0 ;  /* 0x00000ac000177802 */ /* 0x000fce0000000f00 */
[----:B------:R-:W-:Y:S05]  /*0ab0*/  CALL.REL.NOINC `($__internal_2_$__cuda_sm20_sqrt_rn_f32_slowpath) ;  /* 0x0000002c00e87944 */ /* 0x000fea0003c00000 */
[----:B------:R-:W-:Y:S05]  /*0ac0*/  BRA `(.L_x_6) ;  /* 0x0000000000107947 */ /* 0x000fea0003800000 */
.L_x_5:
[----:B------:R-:W-:Y:S01]  /*0ad0*/  FMUL.FTZ R0, R7, R6 ;  /* 0x0000000607007220 */ /* 0x000fe20000410000 */
[----:B------:R-:W-:-:S03]  /*0ae0*/  FMUL.FTZ R6, R6, 0.5 ;  /* 0x3f00000006067820 */ /* 0x000fc60000410000 */
[----:B------:R-:W-:-:S04]  /*0af0*/  FFMA R7, -R0, R0, R7 ;  /* 0x0000000000077223 */ /* 0x000fc80000000107 */
[----:B------:R-:W-:-:S07]  /*0b00*/  FFMA R0, R7, R6, R0 ;  /* 0x0000000607007223 */ /* 0x000fce0000000000 */
.L_x_6:
[----:B------:R-:W-:Y:S05]  /*0b10*/  BSYNC.RECONVERGENT B0 ;  /* 0x0000000000007941 */ /* 0x000fea0003800200 */
.L_x_4:
[----:B------:R-:W-:Y:S01]  /*0b20*/  FSETP.NEU.AND P0, PT, R0, 1, PT ;  /* 0x3f8000000000780b */ /* 0x000fe20003f0d000 */
[----:B------:R-:W-:Y:S01]  /*0b30*/  BSSY.RECONVERGENT B0, `(.L_x_7) ;  /* 0x0000044000007945 */ /* 0x000fe20003800200 */
[----:B------:R-:W-:-:S11]  /*0b40*/  HFMA2 R6, -RZ, RZ, 1.875, 0 ;  /* 0x3f800000ff067431 */ /* 0x000fd600000001ff */
[----:B------:R-:W-:Y:S05]  /*0b50*/  @!P0 BRA `(.L_x_8) ;  /* 0x0000000400048947 */ /* 0x000fea0003800000 */
[----:B------:R-:W-:-:S13]  /*0b60*/  FSETP.NAN.AND P0, PT, |R0|, |R0|, PT ;  /* 0x400000000000720b */ /* 0x000fda0003f08200 */
[----:B------:R-:W-:Y:S01]  /*0b70*/  @P0 FADD R6, R0, 2 ;  /* 0x4000000000060421 */ /* 0x000fe20000000000 */
[----:B------:R-:W-:Y:S06]  /*0b80*/  @P0 BRA `(.L_x_8) ;  /* 0x0000000000f80947 */ /* 0x000fec0003800000 */
[C---:B------:R-:W-:Y:S01]  /*0b90*/  FMUL R7, |R0|.reuse, 16777216 ;  /* 0x4b80000000077820 */ /* 0x040fe20000400200 */
[----:B------:R-:W-:Y:S02]  /*0ba0*/  FSETP.GEU.AND P0, PT, |R0|, 1.175494350822287508e-38, PT ;  /* 0x008000000000780b */ /* 0x000fe40003f0e200 */
[----:B------:R-:W-:Y:S02]  /*0bb0*/  MOV R24, 0x3a2c32e4 ;  /* 0x3a2c32e400187802 */ /* 0x000fe40000000f00 */
        /* <DEDUP_REMOVED lines=16> */
[CC--:B------:R-:W-:Y:S01]  /*0cc0*/  FMUL R7, R23.reuse, R23.reuse ;  /* 0x0000001717077220 */ /* 0x0c0fe20000400000 */
[----:B------:R-:W-:Y:S02]  /*0cd0*/  FFMA R27, R23, 1.4426950216293334961, R6 ;  /* 0x3fb8aa3b171b7823 */ /* 0x000fe40000000006 */
[----:B------:R-:W-:Y:S01]  /*0ce0*/  FADD R25, R22, R22 ;  /* 0x0000001616197221 */ /* 0x000fe20000000000 */
[C---:B------:R-:W-:Y:S01]  /*0cf0*/  FFMA R22, R7.reuse, R24, 0.0032181653659790754318 ;  /* 0x3b52e7db07167423 */ /* 0x040fe20000000018 */
        /* <DEDUP_REMOVED lines=10> */
[----:B------:R-:W-:Y:S01]  /*0da0*/  FFMA R7, R8, R7, R9 ;  /* 0x0000000708077223 */ /* 0x000fe20000000009 */
[----:B------:R-:W-:-:S03]  /*0db0*/  HFMA2 R9, -RZ, RZ, 0.64013671875, -15.109375 ;  /* 0x391fcb8eff097431 */ /* 0x000fc600000001ff */
        /* <DEDUP_REMOVED lines=8> */
[----:B------:R-:W-:Y:S01]  /*0e40*/  FFMA R27, R27, 2, R6 ;  /* 0x400000001b1b7823 */ /* 0x000fe20000000006 */
[----:B0-----:R-:W-:Y:S01]  /*0e50*/  FADD R6, R7, -R8 ;  /* 0x8000000807067221 */ /* 0x001fe20000000000 */
[----:B------:R-:W-:-:S03]  /*0e60*/  FSETP.GT.AND P1, PT, R8, RZ, PT ;  /* 0x000000ff0800720b */ /* 0x000fc60003f24000 */
[----:B------:R-:W-:Y:S01]  /*0e70*/  FADD R6, R6, R27 ;  /* 0x0000001b06067221 */ /* 0x000fe20000000000 */
[----:B------:R-:W-:Y:S02]  /*0e80*/  SEL R8, RZ, 0x83000000, P1 ;  /* 0x83000000ff087807 */ /* 0x000fe40000800000 */
[----:B------:R-:W-:Y:S01]  /*0e90*/  FSETP.GEU.AND P1, PT, R7, RZ, PT ;  /* 0x000000ff0700720b */ /* 0x000fe20003f2e000 */
[----:B------:R-:W-:Y:S01]  /*0ea0*/  FFMA R9, R6, R9, 0.0013391353422775864601 ;  /* 0x3aaf85ed06097423 */ /* 0x000fe20000000009 */
[----:B------:R-:W-:-:S03]  /*0eb0*/  IADD3 R22, PT, PT, R8, 0x7f000000, RZ ;  /* 0x7f00000008167810 */ /* 0x000fc60007ffe0ff */
[C---:B------:R-:W-:Y:S02]  /*0ec0*/  FFMA R23, R6.reuse, R9, 0.0096188392490148544312 ;  /* 0x3c1d985606177423 */ /* 0x040fe40000000009 */
[----:B------:R-:W0:Y:S02]  /*0ed0*/  F2I.NTZ R9, R7 ;  /* 0x0000000700097305 */ /* 0x000e240000203100 */
[----:B------:R-:W-:-:S04]  /*0ee0*/  FFMA R23, R6, R23, 0.055503588169813156128 ;  /* 0x3d6357bb06177423 */ /* 0x000fc80000000017 */
[----:B------:R-:W-:-:S04]  /*0ef0*/  FFMA R23, R6, R23, 0.24022644758224487305 ;  /* 0x3e75fdec06177423 */ /* 0x000fc80000000017 */
[----:B------:R-:W-:-:S04]  /*0f00*/  FFMA R23, R6, R23, 0.69314718246459960938 ;  /* 0x3f31721806177423 */ /* 0x000fc80000000017 */
[----:B------:R-:W-:Y:S01]  /*0f10*/  FFMA R23, R6, R23, 1 ;  /* 0x3f80000006177423 */ /* 0x000fe20000000017 */
[----:B0-----:R-:W-:Y:S02]  /*0f20*/  LEA R9, R9, -R8, 0x17 ;  /* 0x8000000809097211 */ /* 0x001fe400078eb8ff */
[----:B------:R-:W-:Y:S01]  /*0f30*/  FSEL R6, RZ, +INF , !P1 ;  /* 0x7f800000ff067808 */ /* 0x000fe20004800000 */
[----:B------:R-:W-:-:S04]  /*0f40*/  FMUL R22, R22, R23 ;  /* 0x0000001716167220 */ /* 0x000fc80000400000 */
[----:B------:R-:W-:Y:S01]  /*0f50*/  @!P2 FMUL R6, R9, R22 ;  /* 0x000000160906a220 */ /* 0x000fe20000400000 */
[----:B------:R-:W-:-:S07]  /*0f60*/  @!P0 LOP3.LUT R6, R0, 0x7fffffff, RZ, 0xc0, !PT ;  /* 0x7fffffff00068812 */ /* 0x000fce00078ec0ff */
.L_x_8:
[----:B------:R-:W-:Y:S05]  /*0f70*/  BSYNC.RECONVERGENT B0 ;  /* 0x0000000000007941 */ /* 0x000fea0003800200 */
.L_x_7:
[----:B------:R-:W0:Y:S01]  /*0f80*/  LDCU.64 UR4, c[0x0][0x3d0] ;  /* 0x00007a00ff0477ac */ /* 0x000e220008000a00 */
[----:B------:R-:W-:Y:S01]  /*0f90*/  MOV R7, 0x3f800000 ;  /* 0x3f80000000077802 */ /* 0x000fe20000000f00 */
[----:B0-----:R-:W0:Y:S02]  /*0fa0*/  F2F.F32.F64 R0, UR4 ;  /* 0x0000000400007d10 */ /* 0x001e240008301000 */
[----:B0-----:R-:W-:-:S13]  /*0fb0*/  FSETP.NEU.AND P0, PT, R0, 1, PT ;  /* 0x3f8000000000780b */ /* 0x001fda0003f0d000 */
[----:B------:R-:W-:Y:S05]  /*0fc0*/  @!P0 BRA `(.L_x_9) ;  /* 0x0000000400048947 */ /* 0x000fea0003800000 */
[----:B------:R-:W-:-:S13]  /*0fd0*/  FSETP.NAN.AND P0, PT, |R0|, |R0|, PT ;  /* 0x400000000000720b */ /* 0x000fda0003f08200 */
[----:B------:R-:W-:Y:S01]  /*0fe0*/  @P0 FADD R7, R0, 2 ;  /* 0x4000000000070421 */ /* 0x000fe20000000000 */
[----:B------:R-:W-:Y:S06]  /*0ff0*/  @P0 BRA `(.L_x_9) ;  /* 0x0000000000f80947 */ /* 0x000fec0003800000 */
[C---:B------:R-:W-:Y:S01]  /*1000*/  FMUL R7, |R0|.reuse, 16777216 ;  /* 0x4b80000000077820 */ /* 0x040fe20000400200 */
[----:B------:R-:W-:Y:S01]  /*1010*/  FSETP.GEU.AND P0, PT, |R0|, 1.175494350822287508e-38, PT ;  /* 0x008000000000780b */ /* 0x000fe20003f0e200 */
[----:B------:R-:W-:-:S03]  /*1020*/  HFMA2 R25, -RZ, RZ, 0.771484375, 0.21533203125 ;  /* 0x3a2c32e4ff197431 */ /* 0x000fc600000001ff */
        /* <DEDUP_REMOVED lines=31> */
[----:B------:R-:W-:-:S03]  /*1220*/  MOV R22, 0x391fcb8e ;  /* 0x391fcb8e00167802 */ /* 0x000fc60000000f00 */
        /* <DEDUP_REMOVED lines=27> */
.L_x_9:
        /* <DEDUP_REMOVED lines=10> */
.L_x_11:
[----:B------:R-:W-:Y:S01]  /*1480*/  FMUL.FTZ R0, R7, R6 ;  /* 0x0000000607007220 */ /* 0x000fe20000410000 */
[----:B------:R-:W-:-:S03]  /*1490*/  FMUL.FTZ R6, R6, 0.5 ;  /* 0x3f00000006067820 */ /* 0x000fc60000410000 */
[----:B------:R-:W-:-:S04]  /*14a0*/  FFMA R7, -R0, R0, R7 ;  /* 0x0000000000077223 */ /* 0x000fc80000000107 */
[----:B------:R-:W-:-:S07]  /*14b0*/  FFMA R0, R7, R6, R0 ;  /* 0x0000000607007223 */ /* 0x000fce0000000000 */
.L_x_12:
[----:B------:R-:W-:Y:S05]  /*14c0*/  BSYNC.RECONVERGENT B0 ;  /* 0x0000000000007941 */ /* 0x000fea0003800200 */
.L_x_10:
[----:B------:R-:W0:Y:S01]  /*14d0*/  LDC.64 R6, c[0x0][0x3c8] ;  /* 0x0000f200ff067b82 */ /* 0x000e220000000a00 */
[----:B------:R-:W1:Y:S01]  /*14e0*/  LDCU.64 UR4, c[0x0][0x3d8] ;  /* 0x00007b00ff0477ac */ /* 0x000e620008000a00 */
[----:B0-----:R-:W-:-:S08]  /*14f0*/  DMUL R6, R6, 4 ;  /* 0x4010000006067828 */ /* 0x001fd00000000000 */
[----:B-1----:R-:W-:-:S06]  /*1500*/  DMUL R22, R6, UR4 ;  /* 0x0000000406167c28 */ /* 0x002fcc0008000000 */
[----:B------:R-:W0:Y:S04]  /*1510*/  MUFU.RCP64H R7, R23 ;  /* 0x0000001700077308 */ /* 0x000e280000001800 */
[----:B------:R-:W-:-:S04]  /*1520*/  IADD3 R6, PT, PT, R23, 0x300402, RZ ;  /* 0x0030040217067810 */ /* 0x000fc80007ffe0ff */
[----:B------:R-:W-:Y:S02]  /*1530*/  FSETP.GEU.AND P0, PT, |R6|, 5.8789094863358348022e-39, PT ;  /* 0x004004020600780b */ /* 0x000fe40003f0e200 */
[----:B0-----:R-:W-:-:S08]  /*1540*/  DFMA R8, -R22, R6, 1 ;  /* 0x3ff000001608742b */ /* 0x001fd00000000106 */
[----:B------:R-:W-:-:S08]  /*1550*/  DFMA R8, R8, R8, R8 ;  /* 0x000000080808722b */ /* 0x000fd00000000008 */
[----:B------:R-:W-:Y:S02]  /*1560*/  DFMA R24, R6, R8, R6 ;  /* 0x000000080618722b */ /* 0x000fe40000000006 */
[----:B------:R0:W1:Y:S06]  /*1570*/  F2F.F64.F32 R8, R0 ;  /* 0x0000000000087310 */ /* 0x00006c0000201800 */
[----:B------:R-:W-:-:S08]  /*1580*/  DFMA R26, -R22, R24, 1 ;  /* 0x3ff00000161a742b */ /* 0x000fd00000000118 */
[----:B------:R-:W-:Y:S01]  /*1590*/  DFMA R6, R24, R26, R24 ;  /* 0x0000001a1806722b */ /* 0x000fe20000000018 */
[----:B01----:R-:W-:Y:S10]  /*15a0*/  @P0 BRA `(.L_x_13) ;  /* 0x0000000000180947 */ /* 0x003ff40003800000 */
[----:B------:R-:W-:-:S04]  /*15b0*/  LOP3.LUT R0, R23, 0x7fffffff, RZ, 0xc0, !PT ;  /* 0x7fffffff17007812 */ /* 0x000fc800078ec0ff */
[----:B------:R-:W-:Y:S02]  /*15c0*/  IADD3 R24, PT, PT, R0, -0x100000, RZ ;  /* 0xfff0000000187810 */ /* 0x000fe40007ffe0ff */
[----:B------:R-:W-:-:S07]  /*15d0*/  MOV R0, 0x15f0 ;  /* 0x000015f000007802 */ /* 0x000fce0000000f00 */
[----:B------:R-:W-:Y:S05]  /*15e0*/  CALL.REL.NOINC `($__internal_0_$__cuda_sm20_dblrcp_rn_slowpath_v3) ;  /* 0x0000001c00107944 */ /* 0x000fea0003c00000 */
[----:B------:R-:W-:Y:S02]  /*15f0*/  MOV R6, R22 ;  /* 0x0000001600067202 */ /* 0x000fe40000000f00 */
[----:B------:R-:W-:-:S07]  /*1600*/  MOV R7, R23 ;  /* 0x0000001700077202 */ /* 0x000fce0000000f00 */
.L_x_13:
[----:B------:R-:W0:Y:S01]  /*1610*/  LDC.64 R30, c[0x0][0x3d0] ;  /* 0x0000f400ff1e7b82 */ /* 0x000e220000000a00 */
[----:B------:R-:W-:Y:S01]  /*1620*/  MOV R22, 0x1 ;  /* 0x0000000100167802 */ /* 0x000fe20000000f00 */
[----:B------:R-:W-:Y:S01]  /*1630*/  BSSY.RECONVERGENT B0, `(.L_x_14) ;  /* 0x0000033000007945 */ /* 0x000fe20003800200 */
[----:B0-----:R-:W-:-:S06]  /*1640*/  DADD R26, R8, R30 ;  /* 0x00000000081a7229 */ /* 0x001fcc000000001e */
[----:B------:R0:W1:Y:S02]  /*1650*/  F2F.F32.F64 R40, R26 ;  /* 0x0000001a00287310 */ /* 0x0000640000301000 */
[----:B------:R-:W-:-:S06]  /*1660*/  DMUL R28, R8, R26 ;  /* 0x0000001a081c7228 */ /* 0x000fcc0000000000 */
[----:B------:R-:W2:Y:S01]  /*1670*/  MUFU.RCP64H R23, R29 ;  /* 0x0000001d00177308 */ /* 0x000ea20000001800 */
[----:B0-----:R-:W-:Y:S01]  /*1680*/  MOV R27, 0x3e055027 ;  /* 0x3e055027001b7802 */ /* 0x001fe20000000f00 */
[C---:B-1----:R-:W-:Y:S01]  /*1690*/  FMUL R25, R40.reuse, 8388608 ;  /* 0x4b00000028197820 */ /* 0x042fe20000400000 */
[----:B------:R-:W-:-:S04]  /*16a0*/  FSETP.GEU.AND P0, PT, R40, 1.175494350822287508e-38, PT ;  /* 0x008000002800780b */ /* 0x000fc80003f0e000 */
[----:B------:R-:W-:Y:S02]  /*16b0*/  FSEL R0, R25, R40, !P0 ;  /* 0x0000002819007208 */ /* 0x000fe40004000000 */
[----:B------:R-:W-:Y:S02]  /*16c0*/  FSEL R36, RZ, -23, P0 ;  /* 0xc1b80000ff247808 */ /* 0x000fe40000000000 */
[C---:B------:R-:W-:Y:S01]  /*16d0*/  IADD3 R25, PT, PT, R0.reuse, -0x3f2aaaab, RZ ;  /* 0xc0d5555500197810 */ /* 0x040fe20007ffe0ff */
[----:B--2---:R-:W-:Y:S01]  /*16e0*/  DFMA R32, -R28, R22, 1 ;  /* 0x3ff000001c20742b */ /* 0x004fe20000000116 */
[----:B------:R-:W-:Y:S02]  /*16f0*/  ISETP.GT.U32.AND P0, PT, R0, 0x7f7fffff, PT ;  /* 0x7f7fffff0000780c */ /* 0x000fe40003f04070 */
[----:B------:R-:W-:-:S04]  /*1700*/  LOP3.LUT R25, R25, 0xff800000, RZ, 0xc0, !PT ;  /* 0xff80000019197812 */ /* 0x000fc800078ec0ff */
[-C--:B------:R-:W-:Y:S01]  /*1710*/  IADD3 R24, PT, PT, R0, -R25.reuse, RZ ;  /* 0x8000001900187210 */ /* 0x080fe20007ffe0ff */
[----:B------:R-:W-:Y:S01]  /*1720*/  DFMA R32, R32, R32, R32 ;  /* 0x000000202020722b */ /* 0x000fe20000000020 */
[----:B------:R-:W-:-:S03]  /*1730*/  I2FP.F32.S32 R25, R25 ;  /* 0x0000001900197245 */ /* 0x000fc60000201400 */
[----:B------:R-:W-:Y:S02]  /*1740*/  FADD R24, R24, -1 ;  /* 0xbf80000018187421 */ /* 0x000fe40000000000 */
[----:B------:R-:W-:Y:S02]  /*1750*/  FFMA R25, R25, 1.1920928955078125e-07, R36 ;  /* 0x3400000019197823 */ /* 0x000fe40000000024 */
[----:B------:R-:W-:Y:S01]  /*1760*/  DFMA R32, R22, R32, R22 ;  /* 0x000000201620722b */ /* 0x000fe20000000016 */
[----:B------:R-:W-:Y:S01]  /*1770*/  FFMA R27, R24, -R27, 0.14084610342979431152 ;  /* 0x3e1039f6181b7423 */ /* 0x000fe2000000081b */
[----:B------:R-:W-:-:S03]  /*1780*/  DFMA R22, R30, 2, R8 ;  /* 0x400000001e16782b */ /* 0x000fc60000000008 */
[----:B------:R-:W-:-:S03]  /*1790*/  FFMA R35, R24, R27, -0.12148627638816833496 ;  /* 0xbdf8cdcc18237423 */ /* 0x000fc6000000001b */
[----:B------:R-:W-:Y:S01]  /*17a0*/  DFMA R26, -R28, R32, 1 ;  /* 0x3ff000001c1a742b */ /* 0x000fe20000000120 */
[----:B------:R-:W-:Y:S01]  /*17b0*/  FFMA R35, R24, R35, 0.13980610668659210205 ;  /* 0x3e0f295518237423 */ /* 0x000fe20000000023 */
[----:B------:R-:W-:-:S03]  /*17c0*/  DMUL R30, R22, R30 ;  /* 0x0000001e161e7228 */ /* 0x000fc60000000000 */
[----:B------:R-:W-:-:S03]  /*17d0*/  FFMA R35, R24, R35, -0.16684235632419586182 ;  /* 0xbe2ad8b918237423 */ /* 0x000fc60000000023 */
[----:B------:R-:W-:Y:S01]  /*17e0*/  DFMA R32, R32, R26, R32 ;  /* 0x0000001a2020722b */ /* 0x000fe20000000020 */
[----:B------:R-:W-:-:S03]  /*17f0*/  FFMA R35, R24, R35, 0.20012299716472625732 ;  /* 0x3e4ced0b18237423 */ /* 0x000fc60000000023 */
[----:B------:R-:W-:Y:S01]  /*1800*/  FSETP.GEU.AND P1, PT, |R31|, 6.5827683646048100446e-37, PT ;  /* 0x036000001f00780b */ /* 0x000fe20003f2e200 */
[----:B------:R-:W-:-:S03]  /*1810*/  FFMA R35, R24, R35, -0.24999669194221496582 ;  /* 0xbe7fff2218237423 */ /* 0x000fc60000000023 */
[----:B------:R-:W-:Y:S01]  /*1820*/  DMUL R26, R30, R32 ;  /* 0x000000201e1a7228 */ /* 0x000fe20000000000 */
[----:B------:R-:W-:-:S04]  /*1830*/  FFMA R35, R24, R35, 0.33333182334899902344 ;  /* 0x3eaaaa7818237423 */ /* 0x000fc80000000023 */
[----:B------:R-:W-:-:S03]  /*1840*/  FFMA R37, R24, R35, -0.5 ;  /* 0xbf00000018257423 */ /* 0x000fc60000000023 */
[----:B------:R-:W-:Y:S01]  /*1850*/  DFMA R34, -R28, R26, R30 ;  /* 0x0000001a1c22722b */ /* 0x000fe2000000011e */
[----:B------:R-:W-:-:S04]  /*1860*/  FMUL R37, R24, R37 ;  /* 0x0000002518257220 */ /* 0x000fc80000400000 */
[----:B------:R-:W-:-:S03]  /*1870*/  FFMA R24, R24, R37, R24 ;  /* 0x0000002518187223 */ /* 0x000fc60000000018 */
[----:B------:R-:W-:Y:S01]  /*1880*/  DFMA R26, R32, R34, R26 ;  /* 0x00000022201a722b */ /* 0x000fe2000000001a */
[----:B------:R-:W-:Y:S01]  /*1890*/  FFMA R24, R25, 0.69314718246459960938, R24 ;  /* 0x3f31721819187823 */ /* 0x000fe20000000018 */
[----:B------:R-:W-:-:S05]  /*18a0*/  MOV R33, 0x7f800000 ;  /* 0x7f80000000217802 */ /* 0x000fca0000000f00 */
[C---:B------:R-:W-:Y:S01]  /*18b0*/  @P0 FFMA R24, R0.reuse, R33, +INF ;  /* 0x7f80000000180423 */ /* 0x040fe20000000021 */
[----:B------:R-:W-:Y:S02]  /*18c0*/  FSETP.NEU.AND P0, PT, R0, RZ, PT ;  /* 0x000000ff0000720b */ /* 0x000fe40003f0d000 */
[----:B------:R-:W-:Y:S02]  /*18d0*/  FFMA R0, RZ, R29, R27 ;  /* 0x0000001dff007223 */ /* 0x000fe4000000001b */
[----:B------:R-:W-:-:S03]  /*18e0*/  FSEL R24, R24, -INF , P0 ;  /* 0xff80000018187808 */ /* 0x000fc60000000000 */
[----:B------:R-:W-:-:S03]  /*18f0*/  FSETP.GT.AND P0, PT, |R0|, 1.469367938527859385e-39, PT ;  /* 0x001000000000780b */ /* 0x000fc60003f04200 */
[----:B------:R-:W0:Y:S10]  /*1900*/  F2F.F64.F32 R24, R24 ;  /* 0x0000001800187310 */ /* 0x000e340000201800 */
[----:B------:R-:W-:Y:S05]  /*1910*/  @P0 BRA P1, `(.L_x_15) ;  /* 0x0000000000100947 */ /* 0x000fea0000800000 */
[----:B------:R-:W-:-:S07]  /*1920*/  MOV R0, 0x1940 ;  /* 0x0000194000007802 */ /* 0x000fce0000000f00 */
[----:B0-----:R-:W-:Y:S05]  /*1930*/  CALL.REL.NOINC `($__internal_1_$__cuda_sm20_div_rn_f64_full) ;  /* 0x0000001800dc7944 */ /* 0x001fea0003c00000 */
[----:B------:R-:W-:Y:S02]  /*1940*/  MOV R26, R34 ;  /* 0x00000022001a7202 */ /* 0x000fe40000000f00 */
[----:B------:R-:W-:-:S07]  /*1950*/  MOV R27, R35 ;  /* 0x00000023001b7202 */ /* 0x000fce0000000f00 */
.L_x_15:
[----:B------:R-:W-:Y:S05]  /*1960*/  BSYNC.RECONVERGENT B0 ;  /* 0x0000000000007941 */ /* 0x000fea0003800200 */
.L_x_14:
        /* <DEDUP_REMOVED lines=8> */
[C---:B------:R-:W-:Y:S02]  /*19f0*/  FSETP.GEU.AND P0, PT, |R40|.reuse, 1.175494350822287508e-38, PT ;  /* 0x008000002800780b */ /* 0x040fe40003f0e200 */
[----:B------:R-:W-:Y:S02]  /*1a00*/  MOV R35, 0x3a2c32e4 ;  /* 0x3a2c32e400237802 */ /* 0x000fe40000000f00 */
[----:B------:R-:W-:Y:S02]  /*1a10*/  FSEL R29, R29, |R40|, !P0 ;  /* 0x400000281d1d7208 */ /* 0x000fe40004000000 */
[----:B------:R-:W-:Y:S02]  /*1a20*/  FSEL R31, RZ, -24, P0 ;  /* 0xc1c00000ff1f7808 */ /* 0x000fe40000000000 */
[----:B------:R-:W-:Y:S02]  /*1a30*/  IADD3 R0, PT, PT, R29, -0x3f3504f3, RZ ;  /* 0xc0cafb0d1d007810 */ /* 0x000fe40007ffe0ff */
[----:B------:R-:W-:-:S02]  /*1a40*/  FSETP.NEU.AND P0, PT, |R40|, +INF , PT ;  /* 0x7f8000002800780b */ /* 0x000fc40003f0d200 */
[----:B------:R-:W-:Y:S02]  /*1a50*/  LOP3.LUT R0, R0, 0xff800000, RZ, 0xc0, !PT ;  /* 0xff80000000007812 */ /* 0x000fe400078ec0ff */
[----:B------:R-:W-:Y:S02]  /*1a60*/  FSETP.NEU.AND P0, PT, R40, RZ, P0 ;  /* 0x000000ff2800720b */ /* 0x000fe4000070d000 */
[----:B------:R-:W-:-:S05]  /*1a70*/  IADD3 R28, PT, PT, R29, -R0, RZ ;  /* 0x800000001d1c7210 */ /* 0x000fca0007ffe0ff */
[C---:B------:R-:W-:Y:S01]  /*1a80*/  FADD R29, R28.reuse, 1 ;  /* 0x3f8000001c1d7421 */ /* 0x040fe20000000000 */
[----:B------:R-:W-:Y:S01]  /*1a90*/  FADD R33, R28, -1 ;  /* 0xbf8000001c217421 */ /* 0x000fe20000000000 */
[----:B------:R-:W-:-:S03]  /*1aa0*/  I2FP.F32.S32 R28, R0 ;  /* 0x00000000001c7245 */ /* 0x000fc60000201400 */
[----:B------:R-:W-:Y:S01]  /*1ab0*/  FADD R30, R33, R33 ;  /* 0x00000021211e7221 */ /* 0x000fe20000000000 */
[----:B------:R-:W1:Y:S01]  /*1ac0*/  MUFU.RCP R29, R29 ;  /* 0x0000001d001d7308 */ /* 0x000e620000001000 */
[----:B------:R-:W-:Y:S01]  /*1ad0*/  FFMA R31, R28, 1.1920928955078125e-07, R31 ;  /* 0x340000001c1f7823 */ /* 0x000fe2000000001f */
[----:B------:R-:W-:Y:S01]  /*1ae0*/  @!P0 FADD R40, R40, R40 ;  /* 0x0000002828288221 */ /* 0x000fe20000000000 */
[----:B-1----:R-:W-:-:S04]  /*1af0*/  FMUL R0, R29, R30 ;  /* 0x0000001e1d007220 */ /* 0x002fc80000400000 */
        /* <DEDUP_REMOVED lines=8> */
[----:B------:R-:W-:Y:S01]  /*1b80*/  FFMA R31, R0, 1.4426950216293334961, R31 ;  /* 0x3fb8aa3b001f7823 */ /* 0x000fe2000000001f */
[----:B------:R-:W-:-:S02]  /*1b90*/  HFMA2 R33, -RZ, RZ, 0.64013671875, -15.109375 ;  /* 0x391fcb8eff217431 */ /* 0x000fc400000001ff */
        /* <DEDUP_REMOVED lines=11> */
[----:B------:R-:W1:Y:S01]  /*1c50*/  FRND R31, R0 ;  /* 0x00000000001f7307 */ /* 0x000e620000201000 */
[----:B------:R-:W-:Y:S01]  /*1c60*/  FADD R28, R35, -R28 ;  /* 0x8000001c231c7221 */ /* 0x000fe20000000000 */
[----:B------:R-:W-:Y:S01]  /*1c70*/  FFMA R29, R29, 2, -R0 ;  /* 0x400000001d1d7823 */ /* 0x000fe20000000800 */
[----:B------:R-:W-:-:S03]  /*1c80*/  FSETP.GT.AND P2, PT, |R0|, 152, PT ;  /* 0x431800000000780b */ /* 0x000fc60003f44200 */
[----:B------:R-:W-:Y:S02]  /*1c90*/  FFMA R29, R28, 2, R29 ;  /* 0x400000001c1d7823 */ /* 0x000fe4000000001d */
[----:B------:R-:W2:Y:S01]  /*1ca0*/  F2I.NTZ R30, R0 ;  /* 0x00000000001e7305 */ /* 0x000ea20000203100 */
[----:B-1----:R-:W-:Y:S01]  /*1cb0*/  FADD R28, R0, -R31 ;  /* 0x8000001f001c7221 */ /* 0x002fe20000000000 */
[----:B------:R-:W-:-:S03]  /*1cc0*/  FSETP.GT.AND P1, PT, R31, RZ, PT ;  /* 0x000000ff1f00720b */ /* 0x000fc60003f24000 */
[----:B------:R-:W-:-:S04]  /*1cd0*/  FADD R28, R28, R29 ;  /* 0x0000001d1c1c7221 */ /* 0x000fc80000000000 */
[----:B------:R-:W-:-:S04]  /*1ce0*/  FFMA R29, R28, R33, 0.0013391353422775864601 ;  /* 0x3aaf85ed1c1d7423 */ /* 0x000fc80000000021 */
[----:B------:R-:W-:-:S04]  /*1cf0*/  FFMA R29, R28, R29, 0.0096188392490148544312 ;  /* 0x3c1d98561c1d7423 */ /* 0x000fc8000000001d */
[----:B------:R-:W-:-:S04]  /*1d00*/  FFMA R29, R28, R29, 0.055503588169813156128 ;  /* 0x3d6357bb1c1d7423 */ /* 0x000fc8000000001d */
[----:B------:R-:W-:Y:S01]  /*1d10*/  FFMA R31, R28, R29, 0.24022644758224487305 ;  /* 0x3e75fdec1c1f7423 */ /* 0x000fe2000000001d */
[----:B------:R-:W-:Y:S02]  /*1d20*/  SEL R29, RZ, 0x83000000, P1 ;  /* 0x83000000ff1d7807 */ /* 0x000fe40000800000 */
[----:B------:R-:W-:Y:S01]  /*1d30*/  FSETP.GEU.AND P1, PT, R0, RZ, PT ;  /* 0x000000ff0000720b */ /* 0x000fe20003f2e000 */
[----:B------:R-:W-:Y:S01]  /*1d40*/  FFMA R33, R28, R31, 0.69314718246459960938 ;  /* 0x3f3172181c217423 */ /* 0x000fe2000000001f */
[----:B------:R-:W-:Y:S02]  /*1d50*/  IADD3 R31, PT, PT, R29, 0x7f000000, RZ ;  /* 0x7f0000001d1f7810 */ /* 0x000fe40007ffe0ff */
[----:B--2---:R-:W-:Y:S01]  /*1d60*/  LEA R30, R30, -R29, 0x17 ;  /* 0x8000001d1e1e7211 */ /* 0x004fe200078eb8ff */
[----:B------:R-:W-:Y:S01]  /*1d70*/  FFMA R28, R28, R33, 1 ;  /* 0x3f8000001c1c7423 */ /* 0x000fe20000000021 */
[----:B------:R-:W-:-:S03]  /*1d80*/  FSEL R0, RZ, +INF , !P1 ;  /* 0x7f800000ff007808 */ /* 0x000fc60004800000 */
[----:B------:R-:W-:-:S04]  /*1d90*/  FMUL R31, R31, R28 ;  /* 0x0000001c1f1f7220 */ /* 0x000fc80000400000 */
[----:B------:R-:W-:Y:S01]  /*1da0*/  @!P2 FMUL R0, R30, R31 ;  /* 0x0000001f1e00a220 */ /* 0x000fe20000400000 */
[----:B------:R-:W-:-:S07]  /*1db0*/  @!P0 LOP3.LUT R0, R40, 0x7fffffff, RZ, 0xc0, !PT ;  /* 0x7fffffff28008812 */ /* 0x000fce00078ec0ff */
.L_x_17:
[----:B------:R-:W-:Y:S05]  /*1dc0*/  BSYNC.RECONVERGENT B0 ;  /* 0x0000000000007941 */ /* 0x000fea0003800200 */
.L_x_16:
[----:B------:R-:W1:Y:S01]  /*1dd0*/  F2F.F64.F32 R28, R0 ;  /* 0x00000000001c7310 */ /* 0x000e620000201800 */
[----:B0-----:R-:W-:Y:S01]  /*1de0*/  DADD R24, R24, -R26 ;  /* 0x0000000018187229 */ /* 0x001fe2000000081a */
[----:B------:R-:W-:Y:S01]  /*1df0*/  BSSY.RECONVERGENT B0, `(.L_x_18) ;  /* 0x000001b000007945 */ /* 0x000fe20003800200 */
[----:B------:R-:W-:Y:S01]  /*1e00*/  FSETP.NEU.AND P1, PT, R4, 1, PT ;  /* 0x3f8000000400780b */ /* 0x000fe20003f2d000 */
[----:B-1----:R-:W-:Y:S01]  /*1e10*/  DMUL R8, R8, R28 ;  /* 0x0000001c08087228 */ /* 0x002fe20000000000 */
[----:B------:R-:W-:-:S05]  /*1e20*/  MOV R28, 0x1 ;  /* 0x00000001001c7802 */ /* 0x000fca0000000f00 */
[----:B------:R-:W0:Y:S02]  /*1e30*/  MUFU.RCP64H R29, R9 ;  /* 0x00000009001d7308 */ /* 0x000e240000001800 */
[----:B0-----:R-:W-:-:S08]  /*1e40*/  DFMA R30, -R8, R28, 1 ;  /* 0x3ff00000081e742b */ /* 0x001fd0000000011c */
[----:B------:R-:W-:-:S08]  /*1e50*/  DFMA R30, R30, R30, R30 ;  /* 0x0000001e1e1e722b */ /* 0x000fd0000000001e */
[----:B------:R-:W-:Y:S02]  /*1e60*/  DFMA R30, R28, R30, R28 ;  /* 0x0000001e1c1e722b */ /* 0x000fe4000000001c */
[-C--:B------:R-:W-:Y:S02]  /*1e70*/  DMUL R28, R22, R6.reuse ;  /* 0x00000006161c7228 */ /* 0x080fe40000000000 */
[----:B------:R-:W-:-:S04]  /*1e80*/  DMUL R6, R24, R6 ;  /* 0x0000000618067228 */ /* 0x000fc80000000000 */
[----:B------:R-:W-:-:S04]  /*1e90*/  DFMA R32, -R8, R30, 1 ;  /* 0x3ff000000820742b */ /* 0x000fc8000000011e */
[----:B------:R-:W-:-:S04]  /*1ea0*/  FSETP.GEU.AND P2, PT, |R29|, 6.5827683646048100446e-37, PT ;  /* 0x036000001d00780b */ /* 0x000fc80003f4e200 */
[----:B------:R-:W-:-:S08]  /*1eb0*/  DFMA R32, R30, R32, R30 ;  /* 0x000000201e20722b */ /* 0x000fd0000000001e */
[----:B------:R-:W-:-:S08]  /*1ec0*/  DMUL R22, R28, R32 ;  /* 0x000000201c167228 */ /* 0x000fd00000000000 */
[----:B------:R-:W-:-:S08]  /*1ed0*/  DFMA R30, -R8, R22, R28 ;  /* 0x00000016081e722b */ /* 0x000fd0000000011c */
[----:B------:R-:W-:-:S10]  /*1ee0*/  DFMA R22, R32, R30, R22 ;  /* 0x0000001e2016722b */ /* 0x000fd40000000016 */
[----:B------:R-:W-:-:S05]  /*1ef0*/  FFMA R0, RZ, R9, R23 ;  /* 0x00000009ff007223 */ /* 0x000fca0000000017 */
[----:B------:R-:W-:-:S13]  /*1f00*/  FSETP.GT.AND P0, PT, |R0|, 1.469367938527859385e-39, PT ;  /* 0x001000000000780b */ /* 0x000fda0003f04200 */
[----:B------:R-:W-:Y:S05]  /*1f10*/  @P0 BRA P2, `(.L_x_19) ;  /* 0x0000000000200947 */ /* 0x000fea0001000000 */
[----:B------:R-:W-:Y:S02]  /*1f20*/  MOV R30, R28 ;  /* 0x0000001c001e7202 */ /* 0x000fe40000000f00 */
[----:B------:R-:W-:Y:S02]  /*1f30*/  MOV R31, R29 ;  /* 0x0000001d001f7202 */ /* 0x000fe40000000f00 */
[----:B------:R-:W-:Y:S02]  /*1f40*/  MOV R28, R8 ;  /* 0x00000008001c7202 */ /* 0x000fe40000000f00 */
[----:B------:R-:W-:Y:S02]  /*1f50*/  MOV R29, R9 ;  /* 0x00000009001d7202 */ /* 0x000fe40000000f00 */
[----:B------:R-:W-:-:S07]  /*1f60*/  MOV R0, 0x1f80 ;  /* 0x00001f8000007802 */ /* 0x000fce0000000f00 */
[----:B------:R-:W-:Y:S05]  /*1f70*/  CALL.REL.NOINC `($__internal_1_$__cuda_sm20_div_rn_f64_full) ;  /* 0x00000014004c7944 */ /* 0x000fea0003c00000 */
[----:B------:R-:W-:Y:S02]  /*1f80*/  MOV R22, R34 ;  /* 0x0000002200167202 */ /* 0x000fe40000000f00 */
[----:B------:R-:W-:-:S07]  /*1f90*/  MOV R23, R35 ;  /* 0x0000002300177202 */ /* 0x000fce0000000f00 */
.L_x_19:
[----:B------:R-:W-:Y:S05]  /*1fa0*/  BSYNC.RECONVERGENT B0 ;  /* 0x0000000000007941 */ /* 0x000fea0003800200 */
.L_x_18:
[----:B------:R-:W0:Y:S08]  /*1fb0*/  LDC.64 R8, c[0x0][0x390] ;  /* 0x0000e400ff087b82 */ /* 0x000e300000000a00 */
[----:B------:R-:W1:Y:S08]  /*1fc0*/  LDC.64 R24, c[0x0][0x398] ;  /* 0x0000e600ff187b82 */ /* 0x000e700000000a00 */
[----:B------:R-:W2:Y:S01]  /*1fd0*/  LDC R0, c[0x0][0x3c0] ;  /* 0x0000f000ff007b82 */ /* 0x000ea20000000800 */
[----:B0-----:R-:W-:-:S05]  /*1fe0*/  IMAD.WIDE.U32 R8, R3, 0x8, R8 ;  /* 0x0000000803087825 */ /* 0x001fca00078e0008 */
[----:B------:R0:W5:Y:S01]  /*1ff0*/  LDG.E.64 R26, desc[UR12][R8.64] ;  /* 0x0000000c081a7981 */ /* 0x000162000c1e1b00 */
[----:B-1----:R-:W-:-:S05]  /*2000*/  IMAD.WIDE.U32 R24, R3, 0x8, R24 ;  /* 0x0000000803187825 */ /* 0x002fca00078e0018 */
[----:B------:R0:W5:Y:S01]  /*2010*/  LDG.E.64 R28, desc[UR12][R24.64] ;  /* 0x0000000c181c7981 */ /* 0x000162000c1e1b00 */
[----:B------:R-:W-:Y:S01]  /*2020*/  BSSY.RECONVERGENT B0, `(.L_x_20) ;  /* 0x000000c000007945 */ /* 0x000fe20003800200 */
[----:B------:R-:W-:Y:S01]  /*2030*/  DMUL R12, R12, R10 ;  /* 0x0000000a0c0c7228 */ /* 0x000fe20000000000 */
[----:B------:R-:W-:Y:S02]  /*2040*/  MOV R10, 0x3f800000 ;  /* 0x3f800000000a7802 */ /* 0x000fe40000000f00 */
[----:B--2---:R-:W-:Y:S08]  /*2050*/  @!P1 BRA `(.L_x_21) ;  /* 0x0000000000209947 */ /* 0x004ff00003800000 */
        /* <DEDUP_REMOVED lines=8> */
.L_x_21:
[----:B------:R-:W-:Y:S05]  /*20e0*/  BSYNC.RECONVERGENT B0 ;  /* 0x0000000000007941 */ /* 0x000fea0003800200 */
.L_x_20:
[----:B------:R-:W1:Y:S01]  /*20f0*/  F2F.F64.F32 R10, R10 ;  /* 0x0000000a000a7310 */ /* 0x000e620000201800 */
[----:B------:R-:W2:Y:S01]  /*2100*/  LDC.64 R4, c[0x0][0x3a0] ;  /* 0x0000e800ff047b82 */ /* 0x000ea20000000a00 */
[----:B-----5:R-:W-:-:S08]  /*2110*/  DMUL R12, R12, R28 ;  /* 0x0000001c0c0c7228 */ /* 0x020fd00000000000 */
[----:B-1----:R-:W-:Y:S02]  /*2120*/  DFMA R28, R26, R10, R12 ;  /* 0x0000000a1a1c722b */ /* 0x002fe4000000000c */
[----:B------:R-:W-:Y:S01]  /*2130*/  DMUL R26, R6, R26 ;  /* 0x0000001a061a7228 */ /* 0x000fe20000000000 */
[----:B------:R-:W-:-:S04]  /*2140*/  IMAD R11, R0, R0, RZ ;  /* 0x00000000000b7224 */ /* 0x000fc800078e02ff */
[----:B------:R-:W-:-:S03]  /*2150*/  IMAD R13, R3, R11, R2 ;  /* 0x0000000b030d7224 */ /* 0x000fc600078e0202 */
[----:B------:R-:W-:Y:S01]  /*2160*/  DFMA R28, R28, R22, -R26 ;  /* 0x000000161c1c722b */ /* 0x000fe2000000081a */
[----:B--2---:R-:W-:-:S06]  /*2170*/  IMAD.WIDE R30, R13, 0x8, R4 ;  /* 0x000000080d1e7825 */ /* 0x004fcc00078e0204 */
[----:B------:R1:W-:Y:S04]  /*2180*/  STG.E.64 desc[UR12][R30.64], R28 ;  /* 0x0000001c1e007986 */ /* 0x0003e8000c101b0c */
[----:B------:R-:W2:Y:S04]  /*2190*/  LDG.E.64 R16, desc[UR12][R16.64] ;  /* 0x0000000c10107981 */ /* 0x000ea8000c1e1b00 */
[----:B------:R-:W2:Y:S04]  /*21a0*/  LDG.E.64 R14, desc[UR12][R14.64] ;  /* 0x0000000c0e0e7981 */ /* 0x000ea8000c1e1b00 */
[----:B------:R-:W3:Y:S04]  /*21b0*/  LDG.E.64 R20, desc[UR12][R20.64] ;  /* 0x0000000c14147981 */ /* 0x000ee8000c1e1b00 */
[----:B------:R-:W3:Y:S04]  /*21c0*/  LDG.E.64 R18, desc[UR12][R18.64] ;  /* 0x0000000c12127981 */ /* 0x000ee8000c1e1b00 */
[----:B0-----:R-:W5:Y:S04]  /*21d0*/  LDG.E.64 R24, desc[UR12][R24.64] ;  /* 0x0000000c18187981 */ /* 0x001f68000c1e1b00 */
[----:B------:R0:W5:Y:S01]  /*21e0*/  LDG.E.64 R26, desc[UR12][R8.64] ;  /* 0x0000000c081a7981 */ /* 0x000162000c1e1b00 */
[----:B------:R-:W-:Y:S01]  /*21f0*/  BSSY.RECONVERGENT B0, `(.L_x_22) ;  /* 0x0000049000007945 */ /* 0x000fe20003800200 */
[----:B--2---:R-:W-:Y:S01]  /*2200*/  DADD R34, R16, -R14 ;  /* 0x0000000010227229 */ /* 0x004fe2000000080e */
[----:B------:R-:W-:-:S05]  /*2210*/  MOV R16, 0x3f800000 ;  /* 0x3f80000000107802 */ /* 0x000fca0000000f00 */
[----:B------:R-:W2:Y:S01]  /*2220*/  F2F.F32.F64 R10, R34 ;  /* 0x00000022000a7310 */ /* 0x000ea20000301000 */
[----:B---3--:R-:W-:-:S08]  /*2230*/  DADD R32, R20, -R18 ;  /* 0x0000000014207229 */ /* 0x008fd00000000812 */
[----:B-1----:R-:W-:Y:S01]  /*2240*/  DMUL R28, R32, R34 ;  /* 0x00000022201c7228 */ /* 0x002fe20000000000 */
[----:B--2---:R-:W-:-:S13]  /*2250*/  FSETP.NEU.AND P0, PT, R10, 1, PT ;  /* 0x3f8000000a00780b */ /* 0x004fda0003f0d000 */
[----:B0-----:R-:W-:Y:S05]  /*2260*/  @!P0 BRA `(.L_x_23) ;  /* 0x0000000400048947 */ /* 0x001fea0003800000 */
        /* <DEDUP_REMOVED lines=37> */
[----:B------:R-:W-:Y:S01]  /*24c0*/  FFMA R16, R15, R16, R17 ;  /* 0x000000100f107223 */ /* 0x000fe20000000011 */
[----:B------:R-:W-:-:S03]  /*24d0*/  MOV R15, 0x391fcb8e ;  /* 0x391fcb8e000f7802 */ /* 0x000fc60000000f00 */
        /* <DEDUP_REMOVED lines=14> */
[----:B------:R-:W-:Y:S02]  /*25c0*/  IADD3 R14, PT, PT, R12, 0x7f000000, RZ ;  /* 0x7f0000000c0e7810 */ /* 0x000fe40007ffe0ff */
[----:B------:R-:W-:Y:S01]  /*25d0*/  FSEL R16, RZ, +INF , !P1 ;  /* 0x7f800000ff107808 */ /* 0x000fe20004800000 */
[C---:B------:R-:W-:Y:S02]  /*25e0*/  FFMA R17, R8.reuse, R15, 0.0096188392490148544312 ;  /* 0x3c1d985608117423 */ /* 0x040fe4000000000f */
[----:B------:R-:W0:Y:S02]  /*25f0*/  F2I.NTZ R15, R9 ;  /* 0x00000009000f7305 */ /* 0x000e240000203100 */
[----:B------:R-:W-:-:S04]  /*2600*/  FFMA R17, R8, R17, 0.055503588169813156128 ;  /* 0x3d6357bb08117423 */ /* 0x000fc80000000011 */
[----:B------:R-:W-:-:S04]  /*2610*/  FFMA R17, R8, R17, 0.24022644758224487305 ;  /* 0x3e75fdec08117423 */ /* 0x000fc80000000011 */
[----:B------:R-:W-:-:S04]  /*2620*/  FFMA R17, R8, R17, 0.69314718246459960938 ;  /* 0x3f31721808117423 */ /* 0x000fc80000000011 */
[----:B------:R-:W-:Y:S01]  /*2630*/  FFMA R17, R8, R17, 1 ;  /* 0x3f80000008117423 */ /* 0x000fe20000000011 */
[----:B0-----:R-:W-:-:S03]  /*2640*/  LEA R15, R15, -R12, 0x17 ;  /* 0x8000000c0f0f7211 */ /* 0x001fc600078eb8ff */
[----:B------:R-:W-:-:S04]  /*2650*/  FMUL R14, R14, R17 ;  /* 0x000000110e0e7220 */ /* 0x000fc80000400000 */
[----:B------:R-:W-:Y:S01]  /*2660*/  @!P2 FMUL R16, R15, R14 ;  /* 0x0000000e0f10a220 */ /* 0x000fe20000400000 */
[----:B------:R-:W-:-:S07]  /*2670*/  @!P0 LOP3.LUT R16, R10, 0x7fffffff, RZ, 0xc0, !PT ;  /* 0x7fffffff0a108812 */ /* 0x000fce00078ec0ff */
.L_x_23:
[----:B------:R-:W-:Y:S05]  /*2680*/  BSYNC.RECONVERGENT B0 ;  /* 0x0000000000007941 */ /* 0x000fea0003800200 */
.L_x_22:
[----:B------:R-:W0:Y:S01]  /*2690*/  F2F.F64.F32 R14, R16 ;  /* 0x00000010000e7310 */ /* 0x000e220000201800 */
[----:B------:R-:W1:Y:S01]  /*26a0*/  LDC.64 R8, c[0x0][0x3a8] ;  /* 0x0000ea00ff087b82 */ /* 0x000e620000000a00 */
[----:B-----5:R-:W-:Y:S01]  /*26b0*/  DMUL R26, R28, R26 ;  /* 0x0000001a1c1a7228 */ /* 0x020fe20000000000 */
[----:B------:R-:W-:Y:S01]  /*26c0*/  ISETP.NE.AND P0, PT, R3, RZ, PT ;  /* 0x000000ff0300720c */ /* 0x000fe20003f05270 */
[----:B------:R-:W-:-:S06]  /*26d0*/  DMUL R6, R6, R24 ;  /* 0x0000001806067228 */ /* 0x000fcc0000000000 */
[----:B0-----:R-:W-:-:S08]  /*26e0*/  DFMA R14, R24, R14, R26 ;  /* 0x0000000e180e722b */ /* 0x001fd0000000001a */
[----:B------:R-:W-:Y:S01]  /*26f0*/  DFMA R6, R14, R22, -R6 ;  /* 0x000000160e06722b */ /* 0x000fe20000000806 */
[----:B-1----:R-:W-:-:S06]  /*2700*/  IMAD.WIDE R12, R13, 0x8, R8 ;  /* 0x000000080d0c7825 */ /* 0x002fcc00078e0208 */
[----:B------:R0:W-:Y:S01]  /*2710*/  STG.E.64 desc[UR12][R12.64], R6 ;  /* 0x000000060c007986 */ /* 0x0001e2000c101b0c */
[----:B------:R-:W-:Y:S06]  /*2720*/  BAR.SYNC.DEFER_BLOCKING 0x0 ;  /* 0x0000000000007b1d */ /* 0x000fec0000010000 */
[----:B------:R-:W-:Y:S05]  /*2730*/  @P0 EXIT ;  /* 0x000000000000094d */ /* 0x000fea0003800000 */
[----:B------:R-:W-:Y:S02]  /*2740*/  ISETP.NE.AND P0, PT, R0, RZ, PT ;  /* 0x000000ff0000720c */ /* 0x000fe40003f05270 */
[----:B------:R-:W-:Y:S02]  /*2750*/  CS2R R38, SRZ ;  /* 0x0000000000267805 */ /* 0x000fe4000001ff00 */
[----:B------:R-:W-:-:S09]  /*2760*/  CS2R R42, SRZ ;  /* 0x00000000002a7805 */ /* 0x000fd2000001ff00 */
[----:B------:R-:W-:Y:S05]  /*2770*/  @!P0 BRA `(.L_x_24) ;  /* 0x0000000800908947 */ /* 0x000fea0003800000 */
[C---:B------:R-:W-:Y:S01]  /*2780*/  ISETP.GE.U32.AND P0, PT, R11.reuse, 0x10, PT ;  /* 0x000000100b00780c */ /* 0x040fe20003f06070 */
[----:B0-----:R-:W-:Y:S01]  /*2790*/  IMAD R7, R2, R11, RZ ;  /* 0x0000000b02077224 */ /* 0x001fe200078e02ff */
[----:B------:R-:W-:Y:S02]  /*27a0*/  VIMNMX.U32 R3, PT, PT, R11, 0x1, !PT ;  /* 0x000000010b037848 */ /* 0x000fe40007fe0000 */
[----:B------:R-:W-:Y:S02]  /*27b0*/  CS2R R42, SRZ ;  /* 0x00000000002a7805 */ /* 0x000fe4000001ff00 */
[----:B------:R-:W-:Y:S02]  /*27c0*/  MOV R44, RZ ;  /* 0x000000ff002c7202 */ /* 0x000fe40000000f00 */
[----:B------:R-:W-:Y:S02]  /*27d0*/  CS2R R38, SRZ ;  /* 0x0000000000267805 */ /* 0x000fe4000001ff00 */
[----:B------:R-:W-:-:S04]  /*27e0*/  LOP3.LUT R6, R3, 0xd, RZ, 0xc0, !PT ;  /* 0x0000000d03067812 */ /* 0x000fc800078ec0ff */
[----:B------:R-:W-:Y:S01]  /*27f0*/  ISETP.NE.AND P1, PT, R6, RZ, PT ;  /* 0x000000ff0600720c */ /* 0x000fe20003f25270 */
[----:B------:R-:W-:-:S12]  /*2800*/  @!P0 BRA `(.L_x_25) ;  /* 0x00000004004c8947 */ /* 0x000fd80003800000 */
[----:B------:R-:W0:Y:S01]  /*2810*/  LDCU.128 UR8, c[0x0][0x3a0] ;  /* 0x00007400ff0877ac */ /* 0x000e220008000c00 */
[----:B------:R-:W-:Y:S02]  /*2820*/  LOP3.LUT R44, R3, 0x7ffffff0, RZ, 0xc0, !PT ;  /* 0x7ffffff0032c7812 */ /* 0x000fe400078ec0ff */
[----:B------:R-:W-:Y:S02]  /*2830*/  CS2R R42, SRZ ;  /* 0x00000000002a7805 */ /* 0x000fe4000001ff00 */
[----:B------:R-:W-:Y:S02]  /*2840*/  MOV R0, R7 ;  /* 0x0000000700007202 */ /* 0x000fe40000000f00 */
[----:B------:R-:W-:Y:S01]  /*2850*/  IADD3 R45, PT, PT, -R44, RZ, RZ ;  /* 0x000000ff2c2d7210 */ /* 0x000fe20007ffe1ff */
[----:B0-----:R-:W-:Y:S02]  /*2860*/  UIADD3 UR6, UP0, UPT, UR8, 0x40, URZ ;  /* 0x0000004008067890 */ /* 0x001fe4000ff1e0ff */
[----:B------:R-:W-:-:S02]  /*2870*/  UIADD3 UR4, UP1, UPT, UR10, 0x40, URZ ;  /* 0x000000400a047890 */ /* 0x000fc4000ff3e0ff */
[----:B------:R-:W-:Y:S02]  /*2880*/  UIADD3.X UR7, UPT, UPT, URZ, UR9, URZ, UP0, !UPT ;  /* 0x00000009ff077290 */ /* 0x000fe400087fe4ff */
[----:B------:R-:W-:-:S12]  /*2890*/  UIADD3.X UR5, UPT, UPT, URZ, UR11, URZ, UP1, !UPT ;  /* 0x0000000bff057290 */ /* 0x000fd80008ffe4ff */
.L_x_26:
[----:B------:R-:W-:Y:S02]  /*28a0*/  MOV R40, UR6 ;  /* 0x0000000600287c02 */ /* 0x000fe40008000f00 */
[----:B------:R-:W-:-:S03]  /*28b0*/  MOV R41, UR7 ;  /* 0x0000000700297c02 */ /* 0x000fc60008000f00 */
[----:B------:R-:W-:-:S05]  /*28c0*/  IMAD.WIDE R40, R0, 0x8, R40 ;  /* 0x0000000800287825 */ /* 0x000fca00078e0228 */
[----:B------:R-:W2:Y:S04]  /*28d0*/  LDG.E.64 R14, desc[UR12][R40.64+-0x40] ;  /* 0xffffc00c280e7981 */ /* 0x000ea8000c1e1b00 */
[----:B------:R-:W3:Y:S01]  /*28e0*/  LDG.E.64 R16, desc[UR12][R40.64+-0x38] ;  /* 0xffffc80c28107981 */ /* 0x000ee2000c1e1b00 */
[----:B------:R-:W-:-:S03]  /*28f0*/  MOV R10, UR4 ;  /* 0x00000004000a7c02 */ /* 0x000fc60008000f00 */
[----:B------:R-:W4:Y:S01]  /*2900*/  LDG.E.64 R24, desc[UR12][R40.64+-0x30] ;  /* 0xffffd00c28187981 */ /* 0x000f22000c1e1b00 */
[----:B------:R-:W-:-:S03]  /*2910*/  MOV R11, UR5 ;  /* 0x00000005000b7c02 */ /* 0x000fc60008000f00 */
[----:B------:R-:W5:Y:S01]  /*2920*/  LDG.E.64 R30, desc[UR12][R40.64+-0x28] ;  /* 0xffffd80c281e7981 */ /* 0x000f62000c1e1b00 */
[----:B------:R-:W-:-:S03]  /*2930*/  IMAD.WIDE R10, R0, 0x8, R10 ;  /* 0x00000008000a7825 */ /* 0x000fc600078e020a */
[----:B------:R-:W5:Y:S04]  /*2940*/  LDG.E.64 R12, desc[UR12][R40.64+-0x20] ;  /* 0xffffe00c280c7981 */ /* 0x000f68000c1e1b00 */
[----:B------:R-:W5:Y:S04]  /*2950*/  LDG.E.64 R26, desc[UR12][R10.64+-0x40] ;  /* 0xffffc00c0a1a7981 */ /* 0x000f68000c1e1b00 */
[----:B------:R-:W5:Y:S04]  /*2960*/  LDG.E.64 R28, desc[UR12][R10.64+-0x38] ;  /* 0xffffc80c0a1c7981 */ /* 0x000f68000c1e1b00 */
[----:B------:R-:W5:Y:S04]  /*2970*/  LDG.E.64 R32, desc[UR12][R10.64+-0x30] ;  /* 0xffffd00c0a207981 */ /* 0x000f68000c1e1b00 */
[----:B------:R-:W5:Y:S04]  /*2980*/  LDG.E.64 R18, desc[UR12][R10.64+-0x20] ;  /* 0xffffe00c0a127981 */ /* 0x000f68000c1e1b00 */
[----:B------:R-:W5:Y:S04]  /*2990*/  LDG.E.64 R20, desc[UR12][R40.64+-0x10] ;  /* 0xfffff00c28147981 */ /* 0x000f68000c1e1b00 */
[----:B------:R-:W5:Y:S04]  /*29a0*/  LDG.E.64 R22, desc[UR12][R10.64+-0x18] ;  /* 0xffffe80c0a167981 */ /* 0x000f68000c1e1b00 */
[----:B------:R-:W5:Y:S01]  /*29b0*/  LDG.E.64 R34, desc[UR12][R10.64+-0x8] ;  /* 0xfffff80c0a227981 */ /* 0x000f62000c1e1b00 */
[----:B--2---:R-:W-:-:S03]  /*29c0*/  DADD R38, R14, R38 ;  /* 0x000000000e267229 */ /* 0x004fc60000000026 */
[----:B------:R-:W2:Y:S05]  /*29d0*/  LDG.E.64 R14, desc[UR12][R10.64+-0x28] ;  /* 0xffffd80c0a0e7981 */ /* 0x000eaa000c1e1b00 */
[----:B---3--:R-:W-:Y:S01]  /*29e0*/  DADD R38, R38, R16 ;  /* 0x0000000026267229 */ /* 0x008fe20000000010 */
[----:B------:R-:W3:Y:S07]  /*29f0*/  LDG.E.64 R16, desc[UR12][R40.64+-0x18] ;  /* 0xffffe80c28107981 */ /* 0x000eee000c1e1b00 */
[----:B----4-:R-:W-:-:S02]  /*2a00*/  DADD R24, R38, R24 ;  /* 0x0000000026187229 */ /* 0x010fc40000000018 */
[----:B------:R-:W4:Y:S06]  /*2a10*/  LDG.E.64 R38, desc[UR12][R40.64+0x38] ;  /* 0x0000380c28267981 */ /* 0x000f2c000c1e1b00 */
[----:B-----5:R-:W-:Y:S02]  /*2a20*/  DADD R30, R24, R30 ;  /* 0x00000000181e7229 */ /* 0x020fe4000000001e */
[----:B------:R-:W5:Y:S01]  /*2a30*/  LDG.E.64 R24, desc[UR12][R40.64+-0x8] ;  /* 0xfffff80c28187981 */ /* 0x000f62000c1e1b00 */
[----:B------:R-:W-:-:S03]  /*2a40*/  DADD R42, R26, R42 ;  /* 0x000000001a2a7229 */ /* 0x000fc6000000002a */
[----:B------:R-:W4:Y:S02]  /*2a50*/  LDG.E.64 R26, desc[UR12][R10.64+-0x10] ;  /* 0xfffff00c0a1a7981 */ /* 0x000f24000c1e1b00 */
[----:B------:R-:W-:Y:S02]  /*2a60*/  DADD R12, R30, R12 ;  /* 0x000000001e0c7229 */ /* 0x000fe4000000000c */
[----:B------:R-:W4:Y:S01]  /*2a70*/  LDG.E.64 R30, desc[UR12][R40.64] ;  /* 0x0000000c281e7981 */ /* 0x000f22000c1e1b00 */
[----:B------:R-:W-:-:S03]  /*2a80*/  DADD R36, R42, R28 ;  /* 0x000000002a247229 */ /* 0x000fc6000000001c */
[----:B------:R-:W4:Y:S04]  /*2a90*/  LDG.E.64 R28, desc[UR12][R40.64+0x8] ;  /* 0x0000080c281c7981 */ /* 0x000f28000c1e1b00 */
[----:B------:R-:W4:Y:S01]  /*2aa0*/  LDG.E.64 R42, desc[UR12][R10.64+0x38] ;  /* 0x0000380c0a2a7981 */ /* 0x000f22000c1e1b00 */
[----:B------:R-:W-:-:S03]  /*2ab0*/  DADD R36, R36, R32 ;  /* 0x0000000024247229 */ /* 0x000fc60000000020 */
[----:B------:R-:W4:Y:S05]  /*2ac0*/  LDG.E.64 R32, desc[UR12][R10.64] ;  /* 0x0000000c0a207981 */ /* 0x000f2a000c1e1b00 */
[----:B--2---:R-:W-:Y:S02]  /*2ad0*/  DADD R14, R36, R14 ;  /* 0x00000000240e7229 */ /* 0x004fe4000000000e */
[----:B------:R-:W2:Y:S01]  /*2ae0*/  LDG.E.64 R36, desc[UR12][R10.64+0x30] ;  /* 0x0000300c0a247981 */ /* 0x000ea2000c1e1b00 */
[----:B---3--:R-:W-:-:S03]  /*2af0*/  DADD R16, R12, R16 ;  /* 0x000000000c107229 */ /* 0x008fc60000000010 */
[----:B------:R-:W3:Y:S02]  /*2b00*/  LDG.E.64 R12, desc[UR12][R10.64+0x8] ;  /* 0x0000080c0a0c7981 */ /* 0x000ee4000c1e1b00 */
[----:B------:R-:W-:Y:S02]  /*2b10*/  DADD R18, R14, R18 ;  /* 0x000000000e127229 */ /* 0x000fe40000000012 */
[----:B------:R-:W2:Y:S01]  /*2b20*/  LDG.E.64 R14, desc[UR12][R40.64+0x10] ;  /* 0x0000100c280e7981 */ /* 0x000ea2000c1e1b00 */
[----:B------:R-:W-:-:S03]  /*2b30*/  DADD R20, R16, R20 ;  /* 0x0000000010147229 */ /* 0x000fc60000000014 */
[----:B------:R-:W2:Y:S02]  /*2b40*/  LDG.E.64 R16, desc[UR12][R10.64+0x10] ;  /* 0x0000100c0a107981 */ /* 0x000ea4000c1e1b00 */
[----:B------:R-:W-:Y:S02]  /*2b50*/  DADD R22, R18, R22 ;  /* 0x0000000012167229 */ /* 0x000fe40000000016 */
[----:B------:R-:W2:Y:S01]  /*2b60*/  LDG.E.64 R18, desc[UR12][R40.64+0x18] ;  /* 0x0000180c28127981 */ /* 0x000ea2000c1e1b00 */
[----:B-----5:R-:W-:-:S03]  /*2b70*/  DADD R24, R20, R24 ;  /* 0x0000000014187229 */ /* 0x020fc60000000018 */
[----:B------:R-:W5:Y:S02]  /*2b80*/  LDG.E.64 R20, desc[UR12][R10.64+0x18] ;  /* 0x0000180c0a147981 */ /* 0x000f64000c1e1b00 */
[----:B----4-:R-:W-:Y:S02]  /*2b90*/  DADD R26, R22, R26 ;  /* 0x00000000161a7229 */ /* 0x010fe4000000001a */
[----:B------:R-:W4:Y:S01]  /*2ba0*/  LDG.E.64 R22, desc[UR12][R40.64+0x20] ;  /* 0x0000200c28167981 */ /* 0x000f22000c1e1b00 */
[----:B------:R-:W-:-:S03]  /*2bb0*/  DADD R30, R24, R30 ;  /* 0x00000000181e7229 */ /* 0x000fc6000000001e */
[----:B------:R-:W4:Y:S02]  /*2bc0*/  LDG.E.64 R24, desc[UR12][R10.64+0x20] ;  /* 0x0000200c0a187981 */ /* 0x000f24000c1e1b00 */
[----:B------:R-:W-:Y:S02]  /*2bd0*/  DADD R34, R26, R34 ;  /* 0x000000001a227229 */ /* 0x000fe40000000022 */
[----:B------:R-:W4:Y:S01]  /*2be0*/  LDG.E.64 R26, desc[UR12][R40.64+0x28] ;  /* 0x0000280c281a7981 */ /* 0x000f22000c1e1b00 */
[----:B------:R-:W-:-:S03]  /*2bf0*/  DADD R28, R30, R28 ;  /* 0x000000001e1c7229 */ /* 0x000fc6000000001c */
[----:B------:R-:W4:Y:S02]  /*2c00*/  LDG.E.64 R30, desc[UR12][R10.64+0x28] ;  /* 0x0000280c0a1e7981 */ /* 0x000f24000c1e1b00 */
[----:B------:R-:W-:Y:S02]  /*2c10*/  DADD R32, R34, R32 ;  /* 0x0000000022207229 */ /* 0x000fe40000000020 */
[----:B------:R-:W4:Y:S01]  /*2c20*/  LDG.E.64 R34, desc[UR12][R40.64+0x30] ;  /* 0x0000300c28227981 */ /* 0x000f22000c1e1b00 */
[----:B------:R-:W-:-:S04]  /*2c30*/  IADD3 R45, PT, PT, R45, 0x10, RZ ;  /* 0x000000102d2d7810 */ /* 0x000fc80007ffe0ff */
[----:B------:R-:W-:Y:S02]  /*2c40*/  ISETP.NE.AND P0, PT, R45, RZ, PT ;  /* 0x000000ff2d00720c */ /* 0x000fe40003f05270 */
[----:B------:R-:W-:Y:S01]  /*2c50*/  IADD3 R0, PT, PT, R0, 0x10, RZ ;  /* 0x0000001000007810 */ /* 0x000fe20007ffe0ff */
[----:B---3--:R-:W-:Y:S02]  /*2c60*/  DADD R12, R32, R12 ;  /* 0x00000000200c7229 */ /* 0x008fe4000000000c */
[----:B--2---:R-:W-:-:S06]  /*2c70*/  DADD R14, R28, R14 ;  /* 0x000000001c0e7229 */ /* 0x004fcc000000000e */
[----:B------:R-:W-:Y:S02]  /*2c80*/  DADD R12, R12, R16 ;  /* 0x000000000c0c7229 */ /* 0x000fe40000000010 */
[----:B------:R-:W-:-:S06]  /*2c90*/  DADD R14, R14, R18 ;  /* 0x000000000e0e7229 */ /* 0x000fcc0000000012 */
[----:B-----5:R-:W-:Y:S02]  /*2ca0*/  DADD R12, R12, R20 ;  /* 0x000000000c0c7229 */ /* 0x020fe40000000014 */
[----:B----4-:R-:W-:-:S06]  /*2cb0*/  DADD R14, R14, R22 ;  /* 0x000000000e0e7229 */ /* 0x010fcc0000000016 */
[----:B------:R-:W-:Y:S02]  /*2cc0*/  DADD R12, R12, R24 ;  /* 0x000000000c0c7229 */ /* 0x000fe40000000018 */
[----:B------:R-:W-:-:S06]  /*2cd0*/  DADD R14, R14, R26 ;  /* 0x000000000e0e7229 */ /* 0x000fcc000000001a */
[----:B------:R-:W-:Y:S02]  /*2ce0*/  DADD R12, R12, R30 ;  /* 0x000000000c0c7229 */ /* 0x000fe4000000001e */
[----:B------:R-:W-:-:S06]  /*2cf0*/  DADD R14, R14, R34 ;  /* 0x000000000e0e7229 */ /* 0x000fcc0000000022 */
[----:B------:R-:W-:Y:S02]  /*2d00*/  DADD R12, R12, R36 ;  /* 0x000000000c0c7229 */ /* 0x000fe40000000024 */
[----:B------:R-:W-:-:S06]  /*2d10*/  DADD R38, R14, R38 ;  /* 0x000000000e267229 */ /* 0x000fcc0000000026 */
[----:B------:R-:W-:Y:S01]  /*2d20*/  DADD R42, R12, R42 ;  /* 0x000000000c2a7229 */ /* 0x000fe2000000002a */
[----:B------:R-:W-:Y:S10]  /*2d30*/  @P0 BRA `(.L_x_26) ;  /* 0xfffffff800d80947 */ /* 0x000ff4000383ffff */
.L_x_25:
[----:B------:R-:W-:Y:S05]  /*2d40*/  @!P1 BRA `(.L_x_24) ;  /* 0x00000004001c9947 */ /* 0x000fea0003800000 */
[----:B------:R-:W-:Y:S02]  /*2d50*/  ISETP.GE.U32.AND P0, PT, R6, 0x8, PT ;  /* 0x000000080600780c */ /* 0x000fe40003f06070 */
[----:B------:R-:W-:-:S04]  /*2d60*/  LOP3.LUT R0, R3, 0x5, RZ, 0xc0, !PT ;  /* 0x0000000503007812 */ /* 0x000fc800078ec0ff */
[----:B------:R-:W-:-:S07]  /*2d70*/  ISETP.NE.AND P1, PT, R0, RZ, PT ;  /* 0x000000ff0000720c */ /* 0x000fce0003f25270 */
[----:B------:R-:W-:Y:S06]  /*2d80*/  @!P0 BRA `(.L_x_27) ;  /* 0x0000000000908947 */ /* 0x000fec0003800000 */
[----:B------:R-:W-:-:S05]  /*2d90*/  IADD3 R13, PT, PT, R7, R44, RZ ;  /* 0x0000002c070d7210 */ /* 0x000fca0007ffe0ff */
[----:B------:R-:W-:-:S04]  /*2da0*/  IMAD.WIDE R14, R13, 0x8, R4 ;  /* 0x000000080d0e7825 */ /* 0x000fc800078e0204 */
[----:B------:R-:W-:Y:S01]  /*2db0*/  IMAD.WIDE R12, R13, 0x8, R8 ;  /* 0x000000080d0c7825 */ /* 0x000fe200078e0208 */
[----:B------:R-:W2:Y:S04]  /*2dc0*/  LDG.E.64 R36, desc[UR12][R14.64] ;  /* 0x0000000c0e247981 */ /* 0x000ea8000c1e1b00 */
[----:B------:R-:W3:Y:S04]  /*2dd0*/  LDG.E.64 R34, desc[UR12][R12.64] ;  /* 0x0000000c0c227981 */ /* 0x000ee8000c1e1b00 */
[----:B------:R-:W4:Y:S04]  /*2de0*/  LDG.E.64 R10, desc[UR12][R14.64+0x8] ;  /* 0x0000080c0e0a7981 */ /* 0x000f28000c1e1b00 */
[----:B------:R-:W5:Y:S04]  /*2df0*/  LDG.E.64 R32, desc[UR12][R12.64+0x8] ;  /* 0x0000080c0c207981 */ /* 0x000f68000c1e1b00 */
        /* <DEDUP_REMOVED lines=10> */
[----:B------:R-:W2:Y:S01]  /*2ea0*/  LDG.E.64 R36, desc[UR12][R12.64+0x30] ;  /* 0x0000300c0c247981 */ /* 0x000ea2000c1e1b00 */
[----:B---3--:R-:W-:-:S03]  /*2eb0*/  DADD R42, R42, R34 ;  /* 0x000000002a2a7229 */ /* 0x008fc60000000022 */
[----:B------:R-:W3:Y:S04]  /*2ec0*/  LDG.E.64 R34, desc[UR12][R14.64+0x30] ;  /* 0x0000300c0e227981 */ /* 0x000ee8000c1e1b00 */
[----:B------:R-:W3:Y:S01]  /*2ed0*/  LDG.E.64 R14, desc[UR12][R14.64+0x38] ;  /* 0x0000380c0e0e7981 */ /* 0x000ee2000c1e1b00 */
[----:B----4-:R-:W-:Y:S02]  /*2ee0*/  DADD R10, R38, R10 ;  /* 0x00000000260a7229 */ /* 0x010fe4000000000a */
[----:B-----5:R-:W-:-:S06]  /*2ef0*/  DADD R32, R42, R32 ;  /* 0x000000002a207229 */ /* 0x020fcc0000000020 */
[----:B------:R-:W-:Y:S02]  /*2f00*/  DADD R10, R10, R30 ;  /* 0x000000000a0a7229 */ /* 0x000fe4000000001e */
[----:B------:R-:W-:-:S06]  /*2f10*/  DADD R28, R32, R28 ;  /* 0x00000000201c7229 */ /* 0x000fcc000000001c */
[----:B------:R-:W-:Y:S02]  /*2f20*/  DADD R10, R10, R26 ;  /* 0x000000000a0a7229 */ /* 0x000fe4000000001a */
[----:B------:R-:W-:-:S06]  /*2f30*/  DADD R24, R28, R24 ;  /* 0x000000001c187229 */ /* 0x000fcc0000000018 */
[----:B------:R-:W-:Y:S02]  /*2f40*/  DADD R10, R10, R22 ;  /* 0x000000000a0a7229 */ /* 0x000fe40000000016 */
[----:B------:R-:W-:-:S06]  /*2f50*/  DADD R20, R24, R20 ;  /* 0x0000000018147229 */ /* 0x000fcc0000000014 */
[----:B------:R-:W-:Y:S02]  /*2f60*/  DADD R10, R10, R18 ;  /* 0x000000000a0a7229 */ /* 0x000fe40000000012 */
[----:B------:R-:W-:Y:S01]  /*2f70*/  DADD R16, R20, R16 ;  /* 0x0000000014107229 */ /* 0x000fe20000000010 */
[----:B------:R-:W-:-:S07]  /*2f80*/  IADD3 R44, PT, PT, R44, 0x8, RZ ;  /* 0x000000082c2c7810 */ /* 0x000fce0007ffe0ff */
[----:B--2---:R-:W-:Y:S02]  /*2f90*/  DADD R16, R16, R36 ;  /* 0x0000000010107229 */ /* 0x004fe40000000024 */
[----:B---3--:R-:W-:-:S06]  /*2fa0*/  DADD R10, R10, R34 ;  /* 0x000000000a0a7229 */ /* 0x008fcc0000000022 */
[----:B------:R-:W-:Y:S02]  /*2fb0*/  DADD R42, R16, R40 ;  /* 0x00000000102a7229 */ /* 0x000fe40000000028 */
[----:B------:R-:W-:-:S11]  /*2fc0*/  DADD R38, R10, R14 ;  /* 0x000000000a267229 */ /* 0x000fd6000000000e */
.L_x_27:
[----:B------:R-:W-:Y:S05]  /*2fd0*/  @!P1 BRA `(.L_x_24) ;  /* 0x0000000000789947 */ /* 0x000fea0003800000 */
[----:B------:R-:W-:-:S13]  /*2fe0*/  ISETP.GE.U32.AND P0, PT, R0, 0x4, PT ;  /* 0x000000040000780c */ /* 0x000fda0003f06070 */
[----:B------:R-:W-:-:S05]  /*2ff0*/  @P0 IADD3 R27, PT, PT, R7, R44, RZ ;  /* 0x0000002c071b0210 */ /* 0x000fca0007ffe0ff */
[----:B------:R-:W-:-:S04]  /*3000*/  @P0 IMAD.WIDE R24, R27, 0x8, R4 ;  /* 0x000000081b180825 */ /* 0x000fc800078e0204 */
[----:B------:R-:W-:Y:S01]  /*3010*/  @P0 IMAD.WIDE R26, R27, 0x8, R8 ;  /* 0x000000081b1a0825 */ /* 0x000fe200078e0208 */
[----:B------:R-:W2:Y:S04]  /*3020*/  @P0 LDG.E.64 R22, desc[UR12][R24.64] ;  /* 0x0000000c18160981 */ /* 0x000ea8000c1e1b00 */
[----:B------:R-:W3:Y:S01]  /*3030*/  @P0 LDG.E.64 R10, desc[UR12][R26.64] ;  /* 0x0000000c1a0a0981 */ /* 0x000ee2000c1e1b00 */
[----:B------:R-:W-:-:S03]  /*3040*/  LOP3.LUT R3, R3, 0x1, RZ, 0xc0, !PT ;  /* 0x0000000103037812 */ /* 0x000fc600078ec0ff */
[----:B------:R-:W4:Y:S01]  /*3050*/  @P0 LDG.E.64 R18, desc[UR12][R24.64+0x8] ;  /* 0x0000080c18120981 */ /* 0x000f22000c1e1b00 */
[----:B------:R-:W-:-:S03]  /*3060*/  ISETP.NE.U32.AND P1, PT, R3, 0x1, PT ;  /* 0x000000010300780c */ /* 0x000fc60003f25070 */
[----:B------:R-:W5:Y:S01]  /*3070*/  @P0 LDG.E.64 R16, desc[UR12][R26.64+0x8] ;  /* 0x0000080c1a100981 */ /* 0x000f62000c1e1b00 */
[----:B------:R-:W-:-:S03]  /*3080*/  @P0 IADD3 R44, PT, PT, R44, 0x4, RZ ;  /* 0x000000042c2c0810 */ /* 0x000fc60007ffe0ff */
[----:B------:R-:W5:Y:S04]  /*3090*/  @P0 LDG.E.64 R14, desc[UR12][R24.64+0x10] ;  /* 0x0000100c180e0981 */ /* 0x000f68000c1e1b00 */
[----:B------:R-:W5:Y:S02]  /*30a0*/  @P0 LDG.E.64 R12, desc[UR12][R26.64+0x10] ;  /* 0x0000100c1a0c0981 */ /* 0x000f64000c1e1b00 */
[----:B------:R-:W-:Y:S02]  /*30b0*/  @!P1 IADD3 R3, PT, PT, R7, R44, RZ ;  /* 0x0000002c07039210 */ /* 0x000fe40007ffe0ff */
[----:B------:R-:W5:Y:S04]  /*30c0*/  @P0 LDG.E.64 R6, desc[UR12][R24.64+0x18] ;  /* 0x0000180c18060981 */ /* 0x000f68000c1e1b00 */
[----:B------:R-:W5:Y:S01]  /*30d0*/  @P0 LDG.E.64 R20, desc[UR12][R26.64+0x18] ;  /* 0x0000180c1a140981 */ /* 0x000f62000c1e1b00 */
[----:B------:R-:W-:-:S04]  /*30e0*/  @!P1 IMAD.WIDE R4, R3, 0x8, R4 ;  /* 0x0000000803049825 */ /* 0x000fc800078e0204 */
[----:B------:R-:W-:Y:S02]  /*30f0*/  @!P1 IMAD.WIDE R8, R3, 0x8, R8 ;  /* 0x0000000803089825 */ /* 0x000fe400078e0208 */
[----:B------:R-:W5:Y:S04]  /*3100*/  @!P1 LDG.E.64 R4, desc[UR12][R4.64] ;  /* 0x0000000c04049981 */ /* 0x000f68000c1e1b00 */
[----:B------:R-:W5:Y:S01]  /*3110*/  @!P1 LDG.E.64 R8, desc[UR12][R8.64] ;  /* 0x0000000c08089981 */ /* 0x000f62000c1e1b00 */
[----:B--2---:R-:W-:Y:S02]  /*3120*/  @P0 DADD R22, R38, R22 ;  /* 0x0000000026160229 */ /* 0x004fe40000000016 */
[----:B---3--:R-:W-:-:S06]  /*3130*/  @P0 DADD R10, R42, R10 ;  /* 0x000000002a0a0229 */ /* 0x008fcc000000000a */
[----:B----4-:R-:W-:Y:S02]  /*3140*/  @P0 DADD R18, R22, R18 ;  /* 0x0000000016120229 */ /* 0x010fe40000000012 */
[----:B-----5:R-:W-:-:S06]  /*3150*/  @P0 DADD R10, R10, R16 ;  /* 0x000000000a0a0229 */ /* 0x020fcc0000000010 */
[----:B------:R-:W-:Y:S02]  /*3160*/  @P0 DADD R14, R18, R14 ;  /* 0x00000000120e0229 */ /* 0x000fe4000000000e */
[----:B------:R-:W-:-:S06]  /*3170*/  @P0 DADD R10, R10, R12 ;  /* 0x000000000a0a0229 */ /* 0x000fcc000000000c */
[----:B------:R-:W-:Y:S02]  /*3180*/  @P0 DADD R38, R14, R6 ;  /* 0x000000000e260229 */ /* 0x000fe40000000006 */
[----:B------:R-:W-:-:S06]  /*3190*/  @P0 DADD R42, R10, R20 ;  /* 0x000000000a2a0229 */ /* 0x000fcc0000000014 */
[----:B------:R-:W-:Y:S02]  /*31a0*/  @!P1 DADD R38, R38, R4 ;  /* 0x0000000026269229 */ /* 0x000fe40000000004 */
[----:B------:R-:W-:-:S11]  /*31b0*/  @!P1 DADD R42, R42, R8 ;  /* 0x000000002a2a9229 */ /* 0x000fd60000000008 */
.L_x_24:
[----:B------:R-:W1:Y:S08]  /*31c0*/  LDC.64 R4, c[0x0][0x3b0] ;  /* 0x0000ec00ff047b82 */ /* 0x000e700000000a00 */
[----:B0-----:R-:W0:Y:S01]  /*31d0*/  LDC.64 R6, c[0x0][0x3b8] ;  /* 0x0000ee00ff067b82 */ /* 0x001e220000000a00 */
[----:B-1----:R-:W-:-:S05]  /*31e0*/  IMAD.WIDE R4, R2, 0x8, R4 ;  /* 0x0000000802047825 */ /* 0x002fca00078e0204 */
[----:B------:R-:W-:Y:S01]  /*31f0*/  STG.E.64 desc[UR12][R4.64], R38 ;  /* 0x0000002604007986 */ /* 0x000fe2000c101b0c */
[----:B0-----:R-:W-:-:S05]  /*3200*/  IMAD.WIDE R2, R2, 0x8, R6 ;  /* 0x0000000802027825 */ /* 0x001fca00078e0206 */
[----:B------:R-:W-:Y:S01]  /*3210*/  STG.E.64 desc[UR12][R2.64], R42 ;  /* 0x0000002a02007986 */ /* 0x000fe2000c101b0c */
[----:B------:R-:W-:Y:S05]  /*3220*/  EXIT ;  /* 0x000000000000794d */ /* 0x000fea0003800000 */
        .weak           $__internal_0_$__cuda_sm20_dblrcp_rn_slowpath_v3
        .type           $__internal_0_$__cuda_sm20_dblrcp_rn_slowpath_v3,@function
        .size           $__internal_0_$__cuda_sm20_dblrcp_rn_slowpath_v3,($__internal_1_$__cuda_sm20_div_rn_f64_full - $__internal_0_$__cuda_sm20_dblrcp_rn_slowpath_v3)
$__internal_0_$__cuda_sm20_dblrcp_rn_slowpath_v3:
[----:B------:R-:W-:Y:S02]  /*3230*/  MOV R6, R22 ;  /* 0x0000001600067202 */ /* 0x000fe40000000f00 */
[----:B------:R-:W-:-:S06]  /*3240*/  MOV R7, R23 ;  /* 0x0000001700077202 */ /* 0x000fcc0000000f00 */
[----:B------:R-:W-:-:S14]  /*3250*/  DSETP.GTU.AND P0, PT, |R6|, +INF , PT ;  /* 0x7ff000000600742a */ /* 0x000fdc0003f0c200 */
[----:B------:R-:W-:Y:S05]  /*3260*/  @P0 BRA `(.L_x_28) ;  /* 0x00000000007c0947 */ /* 0x000fea0003800000 */
[----:B------:R-:W-:-:S04]  /*3270*/  LOP3.LUT R25, R23, 0x7fffffff, RZ, 0xc0, !PT ;  /* 0x7fffffff17197812 */ /* 0x000fc800078ec0ff */
[----:B------:R-:W-:-:S04]  /*3280*/  IADD3 R22, PT, PT, R25, -0x1, RZ ;  /* 0xffffffff19167810 */ /* 0x000fc80007ffe0ff */
[----:B------:R-:W-:-:S13]  /*3290*/  ISETP.GE.U32.AND P0, PT, R22, 0x7fefffff, PT ;  /* 0x7fefffff1600780c */ /* 0x000fda0003f06070 */
[----:B------:R-:W-:Y:S02]  /*32a0*/  @P0 LOP3.LUT R23, R7, 0x7ff00000, RZ, 0x3c, !PT ;  /* 0x7ff0000007170812 */ /* 0x000fe400078e3cff */
[----:B------:R-:W-:Y:S01]  /*32b0*/  @P0 MOV R22, RZ ;  /* 0x000000ff00160202 */ /* 0x000fe20000000f00 */
[----:B------:R-:W-:Y:S06]  /*32c0*/  @P0 BRA `(.L_x_29) ;  /* 0x00000000006c0947 */ /* 0x000fec0003800000 */
[----:B------:R-:W-:-:S13]  /*32d0*/  ISETP.GE.U32.AND P0, PT, R25, 0x1000001, PT ;  /* 0x010000011900780c */ /* 0x000fda0003f06070 */
[----:B------:R-:W-:Y:S05]  /*32e0*/  @!P0 BRA `(.L_x_30) ;  /* 0x0000000000348947 */ /* 0x000fea0003800000 */
[----:B------:R-:W-:Y:S02]  /*32f0*/  IADD3 R23, PT, PT, R7, -0x3fe00000, RZ ;  /* 0xc020000007177810 */ /* 0x000fe40007ffe0ff */
[----:B------:R-:W-:Y:S02]  /*3300*/  MOV R22, R6 ;  /* 0x0000000600167202 */ /* 0x000fe40000000f00 */
[----:B------:R-:W0:Y:S04]  /*3310*/  MUFU.RCP64H R25, R23 ;  /* 0x0000001700197308 */ /* 0x000e280000001800 */
[----:B0-----:R-:W-:-:S08]  /*3320*/  DFMA R26, -R22, R24, 1 ;  /* 0x3ff00000161a742b */ /* 0x001fd00000000118 */
[----:B------:R-:W-:-:S08]  /*3330*/  DFMA R26, R26, R26, R26 ;  /* 0x0000001a1a1a722b */ /* 0x000fd0000000001a */
[----:B------:R-:W-:-:S08]  /*3340*/  DFMA R26, R24, R26, R24 ;  /* 0x0000001a181a722b */ /* 0x000fd00000000018 */
[----:B------:R-:W-:-:S08]  /*3350*/  DFMA R24, -R22, R26, 1 ;  /* 0x3ff000001618742b */ /* 0x000fd0000000011a */
[----:B------:R-:W-:-:S08]  /*3360*/  DFMA R24, R26, R24, R26 ;  /* 0x000000181a18722b */ /* 0x000fd0000000001a */
[----:B------:R-:W-:-:S08]  /*3370*/  DMUL R24, R24, 2.2250738585072013831e-308 ;  /* 0x0010000018187828 */ /* 0x000fd00000000000 */
[----:B------:R-:W-:-:S08]  /*3380*/  DFMA R6, -R6, R24, 1 ;  /* 0x3ff000000606742b */ /* 0x000fd00000000118 */
[----:B------:R-:W-:-:S08]  /*3390*/  DFMA R6, R6, R6, R6 ;  /* 0x000000060606722b */ /* 0x000fd00000000006 */
[----:B------:R-:W-:Y:S01]  /*33a0*/  DFMA R22, R24, R6, R24 ;  /* 0x000000061816722b */ /* 0x000fe20000000018 */
[----:B------:R-:W-:Y:S10]  /*33b0*/  BRA `(.L_x_29) ;  /* 0x0000000000307947 */ /* 0x000ff40003800000 */
.L_x_30:
[----:B------:R-:W-:Y:S01]  /*33c0*/  DMUL R6, R6, 8.11296384146066816958e+31 ;  /* 0x4690000006067828 */ /* 0x000fe20000000000 */
[----:B------:R-:W-:-:S05]  /*33d0*/  MOV R22, R24 ;  /* 0x0000001800167202 */ /* 0x000fca0000000f00 */
[----:B------:R-:W0:Y:S02]  /*33e0*/  MUFU.RCP64H R23, R7 ;  /* 0x0000000700177308 */ /* 0x000e240000001800 */
[----:B0-----:R-:W-:-:S08]  /*33f0*/  DFMA R24, -R6, R22, 1 ;  /* 0x3ff000000618742b */ /* 0x001fd00000000116 */
[----:B------:R-:W-:-:S08]  /*3400*/  DFMA R24, R24, R24, R24 ;  /* 0x000000181818722b */ /* 0x000fd00000000018 */
[----:B------:R-:W-:-:S08]  /*3410*/  DFMA R24, R22, R24, R22 ;  /* 0x000000181618722b */ /* 0x000fd00000000016 */
[----:B------:R-:W-:-:S08]  /*3420*/  DFMA R22, -R6, R24, 1 ;  /* 0x3ff000000616742b */ /* 0x000fd00000000118 */
[----:B------:R-:W-:-:S08]  /*3430*/  DFMA R22, R24, R22, R24 ;  /* 0x000000161816722b */ /* 0x000fd00000000018 */
[----:B------:R-:W-:Y:S01]  /*3440*/  DMUL R22, R22, 8.11296384146066816958e+31 ;  /* 0x4690000016167828 */ /* 0x000fe20000000000 */
[----:B------:R-:W-:Y:S10]  /*3450*/  BRA `(.L_x_29) ;  /* 0x0000000000087947 */ /* 0x000ff40003800000 */
.L_x_28:
[----:B------:R-:W-:Y:S02]  /*3460*/  LOP3.LUT R23, R7, 0x80000, RZ, 0xfc, !PT ;  /* 0x0008000007177812 */ /* 0x000fe400078efcff */
[----:B------:R-:W-:-:S07]  /*3470*/  MOV R22, R6 ;  /* 0x0000000600167202 */ /* 0x000fce0000000f00 */
.L_x_29:
[----:B------:R-:W-:Y:S02]  /*3480*/  MOV R6, R0 ;  /* 0x0000000000067202 */ /* 0x000fe40000000f00 */
[----:B------:R-:W-:-:S04]  /*3490*/  MOV R7, 0x0 ;  /* 0x0000000000077802 */ /* 0x000fc80000000f00 */
[----:B------:R-:W-:Y:S05]  /*34a0*/  RET.REL.NODEC R6 `(_Z10TestKernelPdS_S_S_S_S_S_S_iddd) ;  /* 0xffffffc806d47950 */ /* 0x000fea0003c3ffff */
        .weak           $__internal_1_$__cuda_sm20_div_rn_f64_full
        .type           $__internal_1_$__cuda_sm20_div_rn_f64_full,@function
        .size           $__internal_1_$__cuda_sm20_div_rn_f64_full,($__internal_2_$__cuda_sm20_sqrt_rn_f32_slowpath - $__internal_1_$__cuda_sm20_div_rn_f64_full)
$__internal_1_$__cuda_sm20_div_rn_f64_full:
[C---:B------:R-:W-:Y:S01]  /*34b0*/  FSETP.GEU.AND P0, PT, |R29|.reuse, 1.469367938527859385e-39, PT ;  /* 0x001000001d00780b */ /* 0x040fe20003f0e200 */
[----:B------:R-:W-:Y:S01]  /*34c0*/  BSSY.RECONVERGENT B1, `(.L_x_31) ;  /* 0x0000056000017945 */ /* 0x000fe20003800200 */
[----:B------:R-:W-:Y:S02]  /*34d0*/  LOP3.LUT R26, R29, 0x800fffff, RZ, 0xc0, !PT ;  /* 0x800fffff1d1a7812 */ /* 0x000fe400078ec0ff */
[----:B------:R-:W-:Y:S02]  /*34e0*/  MOV R32, 0x1 ;  /* 0x0000000100207802 */ /* 0x000fe40000000f00 */
[----:B------:R-:W-:Y:S02]  /*34f0*/  LOP3.LUT R27, R26, 0x3ff00000, RZ, 0xfc, !PT ;  /* 0x3ff000001a1b7812 */ /* 0x000fe400078efcff */
[----:B------:R-:W-:Y:S02]  /*3500*/  MOV R26, R28 ;  /* 0x0000001c001a7202 */ /* 0x000fe40000000f00 */
[----:B------:R-:W-:-:S02]  /*3510*/  FSETP.GEU.AND P3, PT, |R31|, 1.469367938527859385e-39, PT ;  /* 0x001000001f00780b */ /* 0x000fc40003f6e200 */
[----:B------:R-:W-:Y:S01]  /*3520*/  LOP3.LUT R41, R31, 0x7ff00000, RZ, 0xc0, !PT ;  /* 0x7ff000001f297812 */ /* 0x000fe200078ec0ff */
[----:B------:R-:W-:Y:S01]  /*3530*/  @!P0 DMUL R26, R28, 8.98846567431157953865e+307 ;  /* 0x7fe000001c1a8828 */ /* 0x000fe20000000000 */
[----:B------:R-:W-:Y:S02]  /*3540*/  MOV R42, 0x1ca00000 ;  /* 0x1ca00000002a7802 */ /* 0x000fe40000000f00 */
[----:B------:R-:W-:-:S03]  /*3550*/  LOP3.LUT R44, R29, 0x7ff00000, RZ, 0xc0, !PT ;  /* 0x7ff000001d2c7812 */ /* 0x000fc600078ec0ff */
[----:B------:R-:W0:Y:S01]  /*3560*/  MUFU.RCP64H R33, R27 ;  /* 0x0000001b00217308 */ /* 0x000e220000001800 */
[----:B------:R-:W-:-:S03]  /*3570*/  ISETP.GE.U32.AND P2, PT, R41, R44, PT ;  /* 0x0000002c2900720c */ /* 0x000fc60003f46070 */
[----:B------:R-:W-:Y:S02]  /*3580*/  @!P3 LOP3.LUT R34, R29, 0x7ff00000, RZ, 0xc0, !PT ;  /* 0x7ff000001d22b812 */ /* 0x000fe400078ec0ff */
[----:B------:R-:W-:Y:S02]  /*3590*/  @!P0 LOP3.LUT R44, R27, 0x7ff00000, RZ, 0xc0, !PT ;  /* 0x7ff000001b2c8812 */ /* 0x000fe400078ec0ff */
[----:B------:R-:W-:-:S04]  /*35a0*/  @!P3 ISETP.GE.U32.AND P4, PT, R41, R34, PT ;  /* 0x000000222900b20c */ /* 0x000fc80003f86070 */
[----:B------:R-:W-:-:S04]  /*35b0*/  @!P3 SEL R35, R42, 0x63400000, !P4 ;  /* 0x634000002a23b807 */ /* 0x000fc80006000000 */
[----:B------:R-:W-:Y:S01]  /*35c0*/  @!P3 LOP3.LUT R38, R35, 0x80000000, R31, 0xf8, !PT ;  /* 0x800000002326b812 */ /* 0x000fe200078ef81f */
[----:B0-----:R-:W-:-:S03]  /*35d0*/  DFMA R36, R32, -R26, 1 ;  /* 0x3ff000002024742b */ /* 0x001fc6000000081a */
[----:B------:R-:W-:Y:S02]  /*35e0*/  @!P3 LOP3.LUT R39, R38, 0x100000, RZ, 0xfc, !PT ;  /* 0x001000002627b812 */ /* 0x000fe400078efcff */
[----:B------:R-:W-:-:S03]  /*35f0*/  @!P3 MOV R38, RZ ;  /* 0x000000ff0026b202 */ /* 0x000fc60000000f00 */
[----:B------:R-:W-:-:S08]  /*3600*/  DFMA R36, R36, R36, R36 ;  /* 0x000000242424722b */ /* 0x000fd00000000024 */
[----:B------:R-:W-:Y:S01]  /*3610*/  DFMA R36, R32, R36, R32 ;  /* 0x000000242024722b */ /* 0x000fe20000000020 */
[----:B------:R-:W-:Y:S02]  /*3620*/  SEL R33, R42, 0x63400000, !P2 ;  /* 0x634000002a217807 */ /* 0x000fe40005000000 */
[----:B------:R-:W-:Y:S02]  /*3630*/  MOV R32, R30 ;  /* 0x0000001e00207202 */ /* 0x000fe40000000f00 */
[----:B------:R-:W-:-:S03]  /*3640*/  LOP3.LUT R33, R33, 0x800fffff, R31, 0xf8, !PT ;  /* 0x800fffff21217812 */ /* 0x000fc600078ef81f */
[----:B------:R-:W-:-:S03]  /*3650*/  DFMA R34, R36, -R26, 1 ;  /* 0x3ff000002422742b */ /* 0x000fc6000000081a */
[----:B------:R-:W-:-:S05]  /*3660*/  @!P3 DFMA R32, R32, 2, -R38 ;  /* 0x400000002020b82b */ /* 0x000fca0000000826 */
[----:B------:R-:W-:-:S08]  /*3670*/  DFMA R34, R36, R34, R36 ;  /* 0x000000222422722b */ /* 0x000fd00000000024 */
[----:B------:R-:W-:-:S08]  /*3680*/  DMUL R36, R34, R32 ;  /* 0x0000002022247228 */ /* 0x000fd00000000000 */
[----:B------:R-:W-:-:S08]  /*3690*/  DFMA R38, R36, -R26, R32 ;  /* 0x8000001a2426722b */ /* 0x000fd00000000020 */
[----:B------:R-:W-:Y:S01]  /*36a0*/  DFMA R38, R34, R38, R36 ;  /* 0x000000262226722b */ /* 0x000fe20000000024 */
[----:B------:R-:W-:Y:S02]  /*36b0*/  MOV R36, R41 ;  /* 0x0000002900247202 */ /* 0x000fe40000000f00 */
[----:B------:R-:W-:-:S04]  /*36c0*/  @!P3 LOP3.LUT R36, R33, 0x7ff00000, RZ, 0xc0, !PT ;  /* 0x7ff000002124b812 */ /* 0x000fc800078ec0ff */
[----:B------:R-:W-:-:S04]  /*36d0*/  IADD3 R34, PT, PT, R36, -0x1, RZ ;  /* 0xffffffff24227810 */ /* 0x000fc80007ffe0ff */
[----:B------:R-:W-:Y:S02]  /*36e0*/  ISETP.GT.U32.AND P0, PT, R34, 0x7feffffe, PT ;  /* 0x7feffffe2200780c */ /* 0x000fe40003f04070 */
[----:B------:R-:W-:-:S04]  /*36f0*/  IADD3 R34, PT, PT, R44, -0x1, RZ ;  /* 0xffffffff2c227810 */ /* 0x000fc80007ffe0ff */
[----:B------:R-:W-:-:S13]  /*3700*/  ISETP.GT.U32.OR P0, PT, R34, 0x7feffffe, P0 ;  /* 0x7feffffe2200780c */ /* 0x000fda0000704470 */
[----:B------:R-:W-:Y:S05]  /*3710*/  @P0 BRA `(.L_x_32) ;  /* 0x00000000006c0947 */ /* 0x000fea0003800000 */
[----:B------:R-:W-:-:S04]  /*3720*/  LOP3.LUT R34, R29, 0x7ff00000, RZ, 0xc0, !PT ;  /* 0x7ff000001d227812 */ /* 0x000fc800078ec0ff */
[CC--:B------:R-:W-:Y:S02]  /*3730*/  VIADDMNMX R30, R41.reuse, -R34.reuse, 0xb9600000, !PT ;  /* 0xb9600000291e7446 */ /* 0x0c0fe40007800922 */
[----:B------:R-:W-:Y:S02]  /*3740*/  ISETP.GE.U32.AND P0, PT, R41, R34, PT ;  /* 0x000000222900720c */ /* 0x000fe40003f06070 */
[----:B------:R-:W-:Y:S02]  /*3750*/  VIMNMX R30, PT, PT, R30, 0x46a00000, PT ;  /* 0x46a000001e1e7848 */ /* 0x000fe40003fe0100 */
[----:B------:R-:W-:-:S04]  /*3760*/  SEL R31, R42, 0x63400000, !P0 ;  /* 0x634000002a1f7807 */ /* 0x000fc80004000000 */
[----:B------:R-:W-:Y:S02]  /*3770*/  IADD3 R36, PT, PT, -R31, R30, RZ ;  /* 0x0000001e1f247210 */ /* 0x000fe40007ffe1ff */
[----:B------:R-:W-:Y:S02]  /*3780*/  MOV R30, RZ ;  /* 0x000000ff001e7202 */ /* 0x000fe40000000f00 */
[----:B------:R-:W-:-:S06]  /*3790*/  IADD3 R31, PT, PT, R36, 0x7fe00000, RZ ;  /* 0x7fe00000241f7810 */ /* 0x000fcc0007ffe0ff */
[----:B------:R-:W-:-:S10]  /*37a0*/  DMUL R34, R38, R30 ;  /* 0x0000001e26227228 */ /* 0x000fd40000000000 */
[----:B------:R-:W-:-:S13]  /*37b0*/  FSETP.GTU.AND P0, PT, |R35|, 1.469367938527859385e-39, PT ;  /* 0x001000002300780b */ /* 0x000fda0003f0c200 */
[----:B------:R-:W-:Y:S05]  /*37c0*/  @P0 BRA `(.L_x_33) ;  /* 0x0000000000940947 */ /* 0x000fea0003800000 */
[----:B------:R-:W-:Y:S01]  /*37d0*/  DFMA R26, R38, -R26, R32 ;  /* 0x8000001a261a722b */ /* 0x000fe20000000020 */
[----:B------:R-:W-:-:S09]  /*37e0*/  MOV R30, RZ ;  /* 0x000000ff001e7202 */ /* 0x000fd20000000f00 */
[C---:B------:R-:W-:Y:S02]  /*37f0*/  FSETP.NEU.AND P0, PT, R27.reuse, RZ, PT ;  /* 0x000000ff1b00720b */ /* 0x040fe40003f0d000 */
[----:B------:R-:W-:-:S04]  /*3800*/  LOP3.LUT R29, R27, 0x80000000, R29, 0x48, !PT ;  /* 0x800000001b1d7812 */ /* 0x000fc800078e481d */
[----:B------:R-:W-:-:S07]  /*3810*/  LOP3.LUT R31, R29, R31, RZ, 0xfc, !PT ;  /* 0x0000001f1d1f7212 */ /* 0x000fce00078efcff */
[----:B------:R-:W-:Y:S05]  /*3820*/  @!P0 BRA `(.L_x_33) ;  /* 0x00000000007c8947 */ /* 0x000fea0003800000 */
[----:B------:R-:W-:Y:S01]  /*3830*/  IADD3 R27, PT, PT, -R36, RZ, RZ ;  /* 0x000000ff241b7210 */ /* 0x000fe20007ffe1ff */
[----:B------:R-:W-:Y:S01]  /*3840*/  DMUL.RP R30, R38, R30 ;  /* 0x0000001e261e7228 */ /* 0x000fe20000008000 */
[----:B------:R-:W-:-:S06]  /*3850*/  MOV R26, RZ ;  /* 0x000000ff001a7202 */ /* 0x000fcc0000000f00 */
[----:B------:R-:W-:-:S03]  /*3860*/  DFMA R26, R34, -R26, R38 ;  /* 0x8000001a221a722b */ /* 0x000fc60000000026 */
[----:B------:R-:W-:-:S03]  /*3870*/  LOP3.LUT R29, R31, R29, RZ, 0x3c, !PT ;  /* 0x0000001d1f1d7212 */ /* 0x000fc600078e3cff */
[----:B------:R-:W-:-:S04]  /*3880*/  IADD3 R26, PT, PT, -R36, -0x43300000, RZ ;  /* 0xbcd00000241a7810 */ /* 0x000fc80007ffe1ff */
[----:B------:R-:W-:-:S04]  /*3890*/  FSETP.NEU.AND P0, PT, |R27|, R26, PT ;  /* 0x0000001a1b00720b */ /* 0x000fc80003f0d200 */
[----:B------:R-:W-:Y:S02]  /*38a0*/  FSEL R34, R30, R34, !P0 ;  /* 0x000000221e227208 */ /* 0x000fe40004000000 */
[----:B------:R-:W-:Y:S01]  /*38b0*/  FSEL R35, R29, R35, !P0 ;  /* 0x000000231d237208 */ /* 0x000fe20004000000 */
[----:B------:R-:W-:Y:S06]  /*38c0*/  BRA `(.L_x_33) ;  /* 0x0000000000547947 */ /* 0x000fec0003800000 */
.L_x_32:
[----:B------:R-:W-:-:S14]  /*38d0*/  DSETP.NAN.AND P0, PT, R30, R30, PT ;  /* 0x0000001e1e00722a */ /* 0x000fdc0003f08000 */
[----:B------:R-:W-:Y:S05]  /*38e0*/  @P0 BRA `(.L_x_34) ;  /* 0x0000000000440947 */ /* 0x000fea0003800000 */
[----:B------:R-:W-:-:S14]  /*38f0*/  DSETP.NAN.AND P0, PT, R28, R28, PT ;  /* 0x0000001c1c00722a */ /* 0x000fdc0003f08000 */
[----:B------:R-:W-:Y:S05]  /*3900*/  @P0 BRA `(.L_x_35) ;  /* 0x0000000000300947 */ /* 0x000fea0003800000 */
[----:B------:R-:W-:Y:S02]  /*3910*/  ISETP.NE.AND P0, PT, R36, R44, PT ;  /* 0x0000002c2400720c */ /* 0x000fe40003f05270 */
[----:B------:R-:W-:Y:S02]  /*3920*/  MOV R34, 0x0 ;  /* 0x0000000000227802 */ /* 0x000fe40000000f00 */
[----:B------:R-:W-:-:S09]  /*3930*/  MOV R35, 0xfff80000 ;  /* 0xfff8000000237802 */ /* 0x000fd20000000f00 */
[----:B------:R-:W-:Y:S05]  /*3940*/  @!P0 BRA `(.L_x_33) ;  /* 0x0000000000348947 */ /* 0x000fea0003800000 */
[----:B------:R-:W-:Y:S02]  /*3950*/  ISETP.NE.AND P0, PT, R36, 0x7ff00000, PT ;  /* 0x7ff000002400780c */ /* 0x000fe40003f05270 */
[----:B------:R-:W-:Y:S02]  /*3960*/  LOP3.LUT R35, R31, 0x80000000, R29, 0x48, !PT ;  /* 0x800000001f237812 */ /* 0x000fe400078e481d */
[----:B------:R-:W-:-:S13]  /*3970*/  ISETP.EQ.OR P0, PT, R44, RZ, !P0 ;  /* 0x000000ff2c00720c */ /* 0x000fda0004702670 */
[----:B------:R-:W-:Y:S02]  /*3980*/  @P0 LOP3.LUT R26, R35, 0x7ff00000, RZ, 0xfc, !PT ;  /* 0x7ff00000231a0812 */ /* 0x000fe400078efcff */
[----:B------:R-:W-:Y:S02]  /*3990*/  @!P0 MOV R34, RZ ;  /* 0x000000ff00228202 */ /* 0x000fe40000000f00 */
[----:B------:R-:W-:Y:S02]  /*39a0*/  @P0 MOV R34, RZ ;  /* 0x000000ff00220202 */ /* 0x000fe40000000f00 */
[----:B------:R-:W-:Y:S01]  /*39b0*/  @P0 MOV R35, R26 ;  /* 0x0000001a00230202 */ /* 0x000fe20000000f00 */
[----:B------:R-:W-:Y:S06]  /*39c0*/  BRA `(.L_x_33) ;  /* 0x0000000000147947 */ /* 0x000fec0003800000 */
.L_x_35:
[----:B------:R-:W-:Y:S02]  /*39d0*/  LOP3.LUT R35, R29, 0x80000, RZ, 0xfc, !PT ;  /* 0x000800001d237812 */ /* 0x000fe400078efcff */
[----:B------:R-:W-:Y:S01]  /*39e0*/  MOV R34, R28 ;  /* 0x0000001c00227202 */ /* 0x000fe20000000f00 */
[----:B------:R-:W-:Y:S06]  /*39f0*/  BRA `(.L_x_33) ;  /* 0x0000000000087947 */ /* 0x000fec0003800000 */
.L_x_34:
[----:B------:R-:W-:Y:S02]  /*3a00*/  LOP3.LUT R35, R31, 0x80000, RZ, 0xfc, !PT ;  /* 0x000800001f237812 */ /* 0x000fe400078efcff */
[----:B------:R-:W-:-:S07]  /*3a10*/  MOV R34, R30 ;  /* 0x0000001e00227202 */ /* 0x000fce0000000f00 */
.L_x_33:
[----:B------:R-:W-:Y:S05]  /*3a20*/  BSYNC.RECONVERGENT B1 ;  /* 0x0000000000017941 */ /* 0x000fea0003800200 */
.L_x_31:
[----:B------:R-:W-:Y:S01]  /*3a30*/  HFMA2 R27, -RZ, RZ, 0, 0 ;  /* 0x00000000ff1b7431 */ /* 0x000fe200000001ff */
[----:B------:R-:W-:-:S04]  /*3a40*/  MOV R26, R0 ;  /* 0x00000000001a7202 */ /* 0x000fc80000000f00 */
[----:B------:R-:W-:Y:S05]  /*3a50*/  RET.REL.NODEC R26 `(_Z10TestKernelPdS_S_S_S_S_S_S_iddd) ;  /* 0xffffffc41a687950 */ /* 0x000fea0003c3ffff */
        .weak           $__internal_2_$__cuda_sm20_sqrt_rn_f32_slowpath
        .type           $__internal_2_$__cuda_sm20_sqrt_rn_f32_slowpath,@function
        .size           $__internal_2_$__cuda_sm20_sqrt_rn_f32_slowpath,(.L_x_40 - $__internal_2_$__cuda_sm20_sqrt_rn_f32_slowpath)
$__internal_2_$__cuda_sm20_sqrt_rn_f32_slowpath:
[----:B------:R-:W-:-:S13]  /*3a60*/  LOP3.LUT P0, RZ, R0, 0x7fffffff, RZ, 0xc0, !PT ;  /* 0x7fffffff00ff7812 */ /* 0x000fda000780c0ff */
[----:B------:R-:W-:Y:S01]  /*3a70*/  @!P0 MOV R6, R0 ;  /* 0x0000000000068202 */ /* 0x000fe20000000f00 */
[----:B------:R-:W-:Y:S06]  /*3a80*/  @!P0 BRA `(.L_x_36) ;  /* 0x0000000000408947 */ /* 0x000fec0003800000 */
[----:B------:R-:W-:-:S13]  /*3a90*/  FSETP.GEU.FTZ.AND P0, PT, R0, RZ, PT ;  /* 0x000000ff0000720b */ /* 0x000fda0003f1e000 */
[----:B------:R-:W-:Y:S01]  /*3aa0*/  @!P0 MOV R6, 0x7fffffff ;  /* 0x7fffffff00068802 */ /* 0x000fe20000000f00 */
[----:B------:R-:W-:Y:S06]  /*3ab0*/  @!P0 BRA `(.L_x_36) ;  /* 0x0000000000348947 */ /* 0x000fec0003800000 */
[----:B------:R-:W-:-:S13]  /*3ac0*/  FSETP.GTU.FTZ.AND P0, PT, |R0|, +INF , PT ;  /* 0x7f8000000000780b */ /* 0x000fda0003f1c200 */
[----:B------:R-:W-:Y:S01]  /*3ad0*/  @P0 FADD.FTZ R6, R0, 1 ;  /* 0x3f80000000060421 */ /* 0x000fe20000010000 */
[----:B------:R-:W-:Y:S06]  /*3ae0*/  @P0 BRA `(.L_x_36) ;  /* 0x0000000000280947 */ /* 0x000fec0003800000 */
[----:B------:R-:W-:-:S13]  /*3af0*/  FSETP.NEU.FTZ.AND P0, PT, |R0|, +INF , PT ;  /* 0x7f8000000000780b */ /* 0x000fda0003f1d200 */
[----:B------:R-:W-:-:S04]  /*3b00*/  @P0 FFMA R7, R0, 1.84467440737095516160e+19, RZ ;  /* 0x5f80000000070823 */ /* 0x000fc800000000ff */
[----:B------:R-:W0:Y:S02]  /*3b10*/  @P0 MUFU.RSQ R6, R7 ;  /* 0x0000000700060308 */ /* 0x000e240000001400 */
[----:B0-----:R-:W-:Y:S01]  /*3b20*/  @P0 FMUL.FTZ R8, R7, R6 ;  /* 0x0000000607080220 */ /* 0x001fe20000410000 */
[----:B------:R-:W-:Y:S01]  /*3b30*/  @P0 FMUL.FTZ R22, R6, 0.5 ;  /* 0x3f00000006160820 */ /* 0x000fe20000410000 */
[----:B------:R-:W-:Y:S02]  /*3b40*/  @!P0 MOV R6, R0 ;  /* 0x0000000000068202 */ /* 0x000fe40000000f00 */
[----:B------:R-:W-:-:S04]  /*3b50*/  @P0 FADD.FTZ R9, -R8, -RZ ;  /* 0x800000ff08090221 */ /* 0x000fc80000010100 */
[----:B------:R-:W-:-:S04]  /*3b60*/  @P0 FFMA R9, R8, R9, R7 ;  /* 0x0000000908090223 */ /* 0x000fc80000000007 */
[----:B------:R-:W-:-:S04]  /*3b70*/  @P0 FFMA R9, R9, R22, R8 ;  /* 0x0000001609090223 */ /* 0x000fc80000000008 */
[----:B------:R-:W-:-:S07]  /*3b80*/  @P0 FMUL.FTZ R6, R9, 2.3283064365386962891e-10 ;  /* 0x2f80000009060820 */ /* 0x000fce0000410000 */
.L_x_36:
[----:B------:R-:W-:Y:S01]  /*3b90*/  HFMA2 R7, -RZ, RZ, 0, 0 ;  /* 0x00000000ff077431 */ /* 0x000fe200000001ff */
[----:B------:R-:W-:Y:S02]  /*3ba0*/  MOV R0, R6 ;  /* 0x0000000600007202 */ /* 0x000fe40000000f00 */
[----:B------:R-:W-:-:S04]  /*3bb0*/  MOV R6, R23 ;  /* 0x0000001700067202 */ /* 0x000fc80000000f00 */
[----:B------:R-:W-:Y:S05]  /*3bc0*/  RET.REL.NODEC R6 `(_Z10TestKernelPdS_S_S_S_S_S_S_iddd) ;  /* 0xffffffc4060c7950 */ /* 0x000fea0003c3ffff */
.L_x_37:
[----:B------:R-:W-:-:S00]  /*3bd0*/  BRA `(.L_x_37) ;  /* 0xfffffffc00fc7947 */ /* 0x000fc0000383ffff */
[----:B------:R-:W-:-:S00]  /*3be0*/  NOP ;  /* 0x0000000000007918 */ /* 0x000fc00000000000 */
        /* <DEDUP_REMOVED lines=9> */
.L_x_40:


//--------------------- .nv.shared.reserved.0     --------------------------
	.section	.nv.shared.reserved.0,"aw",@nobits
	.weak		__nv_reservedSMEM_offset_0_alias
	.size		__nv_reservedSMEM_offset_0_alias, 0, 64
	.other		__nv_reservedSMEM_offset_0_alias,@"STO_CUDA_RESERVED_SHARED STV_DEFAULT"
__nv_reservedSMEM_offset_0_alias:
	.zero		0
	.zero		64


//--------------------- .nv.constant0._Z10TestKernelPdS_S_S_S_S_S_S_iddd --------------------------
	.section	.nv.constant0._Z10TestKernelPdS_S_S_S_S_S_S_iddd,"a",@progbits
	.sectionflags	@""
	.align	4
.nv.constant0._Z10TestKernelPdS_S_S_S_S_S_S_iddd:
	.zero		992


//--------------------- SYMBOLS --------------------------

	.type		.nv.reservedSmem.offset0,@object
	.size		.nv.reservedSmem.offset0,0x4
